	.target	sm_100a

	.elftype	@"ET_EXEC"


//--------------------- .note.nv.tkinfo           --------------------------
	.section	.note.nv.tkinfo,"",@"SHT_NOTE"
	.sectionflags	@"SHF_NOTE_NV_TKINFO"
	.tkinfo
        /*0018*/ 	.word	0x00000002
        /*0030*/ 	.string	""
        /*0030*/ 	.string	"ptxas"
        /*0030*/ 	.string	"Cuda compilation tools, release 13.0, V13.0.88"
        /*0030*/ 	.string	"Build cuda_13.0.r13.0/compiler.36424714_0"
        /*0030*/ 	.string	"-arch sm_100a -m 64 "



//--------------------- .note.nv.cuinfo           --------------------------
	.section	.note.nv.cuinfo,"",@"SHT_NOTE"
	.sectionflags	@"SHF_NOTE_NV_CUINFO"
        /*0018*/ 	.short	0x0002
        /*001a*/ 	.short	0x0064
        /*001c*/ 	.short	0x0082
	.zero		2


//--------------------- .nv.info                  --------------------------
	.section	.nv.info,"",@"SHT_CUDA_INFO"
	.align	4


	//----- nvinfo : EIATTR_REGCOUNT
	.align		4
        /*0000*/ 	.byte	0x04, 0x2f
        /*0002*/ 	.short	(.L_19 - .L_18)
	.align		4
.L_18:
        /*0004*/ 	.word	index@(_ZN7cutlass13device_kernelINS_4gemm6kernel13GemmUniversalIN4cute5tupleIJiiiiEEENS1_10collective13CollectiveMmaINS1_35MainloopSm100TmaUmmaWarpSpecializedILi8ELi2ELi4ENS5_IJNS4_1CILi1EEESB_SB_EEEEENS5_IJNSA_ILi128EEENSA_ILi64EEESE_EEEaNS5_IJlSB_lEEEaNS5_IJSB_llEEENS4_8TiledMMAINS4_8MMA_AtomIJNS4_15SM100_MMA_S8_SSIaaiLi128ELi64ELNS4_4UMMA5MajorE0ELSN_1ELNSM_8SaturateE0EEEEEENS4_6LayoutISC_NS5_IJNSA_ILi0EEESS_SS_EEEEENS5_IJNS4_10UnderscoreESV_SV_EEEEENS4_13SM90_TMA_LOADENS4_14ComposedLayoutINS4_7SwizzleILi3ELi4ELi3EEENS4_18smem_ptr_flag_bitsILi8EEENSR_INS5_IJNSA_ILi8EEESE_EEENS5_IJSE_SB_EEEEEEEvNS4_8identityESY_NSZ_INS10_ILi2ELi4ELi3EEES13_NSR_INS5_IJSF_S14_EEENS5_IJSB_SF_EEEEEEEvS19_EENS_8epilogue10collective18CollectiveEpilogueINS1G_23Sm100TmaWarpSpecializedILi1ELi1ELi64ELb0ELb0EEEJSG_NS5_IJNSR_ISE_SB_EENSR_ISF_SB_EEEEEaSH_aSH_NS1G_6fusion15FusionCallbacksIS1K_NS1O_17LinearCombinationIaiaiLNS_15FloatRoundStyleE2EEESG_S1N_JEEENS4_5SM1004TMEM4LOAD26SM100_TMEM_LOAD_32dp32b64xESY_NSZ_IS1A_S13_NSR_INS5_IJS14_SF_EEENS5_IJSF_SB_EEEEEEENS4_39AutoVectorizingCopyWithAssumedAlignmentILi128EEENS4_14SM90_TMA_STOREES21_S23_S23_EEEvvEEEEvNT_6ParamsE)
        /*0008*/ 	.word	0x000000c6


	//----- nvinfo : EIATTR_FRAME_SIZE
	.align		4
.L_19:
        /*000c*/ 	.byte	0x04, 0x11
        /*000e*/ 	.short	(.L_21 - .L_20)
	.align		4
.L_20:
        /*0010*/ 	.word	index@($__internal_2_$__cuda_sm10x_tcgen05_guardrail_trap_unallocated_columns_being_dealloced)
        /*0014*/ 	.word	0x00000000


	//----- nvinfo : EIATTR_FRAME_SIZE
	.align		4
.L_21:
        /*0018*/ 	.byte	0x04, 0x11
        /*001a*/ 	.short	(.L_23 - .L_22)
	.align		4
.L_22:
        /*001c*/ 	.word	index@($__internal_1_$__cuda_sm10x_tcgen05_guardrail_trap_phase_invalid_during_alloc)
        /*0020*/ 	.word	0x00000000


	//----- nvinfo : EIATTR_FRAME_SIZE
	.align		4
.L_23:
        /*0024*/ 	.byte	0x04, 0x11
        /*0026*/ 	.short	(.L_25 - .L_24)
	.align		4
.L_24:
        /*0028*/ 	.word	index@($__internal_0_$__cuda_sm10x_tcgen05_guardrail_trap_col_being_dealloced_not_returned_by_alloc)
        /*002c*/ 	.word	0x00000000


	//----- nvinfo : EIATTR_FRAME_SIZE
	.align		4
.L_25:
        /*0030*/ 	.byte	0x04, 0x11
        /*0032*/ 	.short	(.L_27 - .L_26)
	.align		4
.L_26:
        /*0034*/ 	.word	index@(_ZN7cutlass13device_kernelINS_4gemm6kernel13GemmUniversalIN4cute5tupleIJiiiiEEENS1_10collective13CollectiveMmaINS1_35MainloopSm100TmaUmmaWarpSpecializedILi8ELi2ELi4ENS5_IJNS4_1CILi1EEESB_SB_EEEEENS5_IJNSA_ILi128EEENSA_ILi64EEESE_EEEaNS5_IJlSB_lEEEaNS5_IJSB_llEEENS4_8TiledMMAINS4_8MMA_AtomIJNS4_15SM100_MMA_S8_SSIaaiLi128ELi64ELNS4_4UMMA5MajorE0ELSN_1ELNSM_8SaturateE0EEEEEENS4_6LayoutISC_NS5_IJNSA_ILi0EEESS_SS_EEEEENS5_IJNS4_10UnderscoreESV_SV_EEEEENS4_13SM90_TMA_LOADENS4_14ComposedLayoutINS4_7SwizzleILi3ELi4ELi3EEENS4_18smem_ptr_flag_bitsILi8EEENSR_INS5_IJNSA_ILi8EEESE_EEENS5_IJSE_SB_EEEEEEEvNS4_8identityESY_NSZ_INS10_ILi2ELi4ELi3EEES13_NSR_INS5_IJSF_S14_EEENS5_IJSB_SF_EEEEEEEvS19_EENS_8epilogue10collective18CollectiveEpilogueINS1G_23Sm100TmaWarpSpecializedILi1ELi1ELi64ELb0ELb0EEEJSG_NS5_IJNSR_ISE_SB_EENSR_ISF_SB_EEEEEaSH_aSH_NS1G_6fusion15FusionCallbacksIS1K_NS1O_17LinearCombinationIaiaiLNS_15FloatRoundStyleE2EEESG_S1N_JEEENS4_5SM1004TMEM4LOAD26SM100_TMEM_LOAD_32dp32b64xESY_NSZ_IS1A_S13_NSR_INS5_IJS14_SF_EEENS5_IJSF_SB_EEEEEEENS4_39AutoVectorizingCopyWithAssumedAlignmentILi128EEENS4_14SM90_TMA_STOREES21_S23_S23_EEEvvEEEEvNT_6ParamsE)
        /*0038*/ 	.word	0x00000000


	//----- nvinfo : EIATTR_MIN_STACK_SIZE
	.align		4
.L_27:
        /*003c*/ 	.byte	0x04, 0x12
        /*003e*/ 	.short	(.L_29 - .L_28)
	.align		4
.L_28:
        /*0040*/ 	.word	index@(_ZN7cutlass13device_kernelINS_4gemm6kernel13GemmUniversalIN4cute5tupleIJiiiiEEENS1_10collective13CollectiveMmaINS1_35MainloopSm100TmaUmmaWarpSpecializedILi8ELi2ELi4ENS5_IJNS4_1CILi1EEESB_SB_EEEEENS5_IJNSA_ILi128EEENSA_ILi64EEESE_EEEaNS5_IJlSB_lEEEaNS5_IJSB_llEEENS4_8TiledMMAINS4_8MMA_AtomIJNS4_15SM100_MMA_S8_SSIaaiLi128ELi64ELNS4_4UMMA5MajorE0ELSN_1ELNSM_8SaturateE0EEEEEENS4_6LayoutISC_NS5_IJNSA_ILi0EEESS_SS_EEEEENS5_IJNS4_10UnderscoreESV_SV_EEEEENS4_13SM90_TMA_LOADENS4_14ComposedLayoutINS4_7SwizzleILi3ELi4ELi3EEENS4_18smem_ptr_flag_bitsILi8EEENSR_INS5_IJNSA_ILi8EEESE_EEENS5_IJSE_SB_EEEEEEEvNS4_8identityESY_NSZ_INS10_ILi2ELi4ELi3EEES13_NSR_INS5_IJSF_S14_EEENS5_IJSB_SF_EEEEEEEvS19_EENS_8epilogue10collective18CollectiveEpilogueINS1G_23Sm100TmaWarpSpecializedILi1ELi1ELi64ELb0ELb0EEEJSG_NS5_IJNSR_ISE_SB_EENSR_ISF_SB_EEEEEaSH_aSH_NS1G_6fusion15FusionCallbacksIS1K_NS1O_17LinearCombinationIaiaiLNS_15FloatRoundStyleE2EEESG_S1N_JEEENS4_5SM1004TMEM4LOAD26SM100_TMEM_LOAD_32dp32b64xESY_NSZ_IS1A_S13_NSR_INS5_IJS14_SF_EEENS5_IJSF_SB_EEEEEEENS4_39AutoVectorizingCopyWithAssumedAlignmentILi128EEENS4_14SM90_TMA_STOREES21_S23_S23_EEEvvEEEEvNT_6ParamsE)
        /*0044*/ 	.word	0x00000000
.L_29:


//--------------------- .nv.compat                --------------------------
	.section	.nv.compat,"",@"SHT_CUDA_COMPAT_INFO"
	.align	4
        /*0000*/ 	.byte	0x02, 0x09, 0x01, 0x00, 0x02, 0x02, 0x03, 0x00, 0x02, 0x05, 0x06, 0x00, 0x03, 0x07, 0x01, 0x01
        /*0010*/ 	.byte	0x02, 0x03, 0x01, 0x00, 0x02, 0x06, 0x01, 0x00, 0x04, 0x0b, 0x08, 0x00, 0x01, 0x00, 0x00, 0x00
        /*0020*/ 	.byte	0x00, 0x00, 0x00, 0x00


//--------------------- .nv.info._ZN7cutlass13device_kernelINS_4gemm6kernel13GemmUniversalIN4cute5tupleIJiiiiEEENS1_10collective13CollectiveMmaINS1_35MainloopSm100TmaUmmaWarpSpecializedILi8ELi2ELi4ENS5_IJNS4_1CILi1EEESB_SB_EEEEENS5_IJNSA_ILi128EEENSA_ILi64EEESE_EEEaNS5_IJlSB_lEEEaNS5_IJSB_llEEENS4_8TiledMMAINS4_8MMA_AtomIJNS4_15SM100_MMA_S8_SSIaaiLi128ELi64ELNS4_4UMMA5MajorE0ELSN_1ELNSM_8SaturateE0EEEEEENS4_6LayoutISC_NS5_IJNSA_ILi0EEESS_SS_EEEEENS5_IJNS4_10UnderscoreESV_SV_EEEEENS4_13SM90_TMA_LOADENS4_14ComposedLayoutINS4_7SwizzleILi3ELi4ELi3EEENS4_18smem_ptr_flag_bitsILi8EEENSR_INS5_IJNSA_ILi8EEESE_EEENS5_IJSE_SB_EEEEEEEvNS4_8identityESY_NSZ_INS10_ILi2ELi4ELi3EEES13_NSR_INS5_IJSF_S14_EEENS5_IJSB_SF_EEEEEEEvS19_EENS_8epilogue10collective18CollectiveEpilogueINS1G_23Sm100TmaWarpSpecializedILi1ELi1ELi64ELb0ELb0EEEJSG_NS5_IJNSR_ISE_SB_EENSR_ISF_SB_EEEEEaSH_aSH_NS1G_6fusion15FusionCallbacksIS1K_NS1O_17LinearCombinationIaiaiLNS_15FloatRoundStyleE2EEESG_S1N_JEEENS4_5SM1004TMEM4LOAD26SM100_TMEM_LOAD_32dp32b64xESY_NSZ_IS1A_S13_NSR_INS5_IJS14_SF_EEENS5_IJSF_SB_EEEEEEENS4_39AutoVectorizingCopyWithAssumedAlignmentILi128EEENS4_14SM90_TMA_STOREES21_S23_S23_EEEvvEEEEvNT_6ParamsE --------------------------
	.section	.nv.info._ZN7cutlass13device_kernelINS_4gemm6kernel13GemmUniversalIN4cute5tupleIJiiiiEEENS1_10collective13CollectiveMmaINS1_35MainloopSm100TmaUmmaWarpSpecializedILi8ELi2ELi4ENS5_IJNS4_1CILi1EEESB_SB_EEEEENS5_IJNSA_ILi128EEENSA_ILi64EEESE_EEEaNS5_IJlSB_lEEEaNS5_IJSB_llEEENS4_8TiledMMAINS4_8MMA_AtomIJNS4_15SM100_MMA_S8_SSIaaiLi128ELi64ELNS4_4UMMA5MajorE0ELSN_1ELNSM_8SaturateE0EEEEEENS4_6LayoutISC_NS5_IJNSA_ILi0EEESS_SS_EEEEENS5_IJNS4_10UnderscoreESV_SV_EEEEENS4_13SM90_TMA_LOADENS4_14ComposedLayoutINS4_7SwizzleILi3ELi4ELi3EEENS4_18smem_ptr_flag_bitsILi8EEENSR_INS5_IJNSA_ILi8EEESE_EEENS5_IJSE_SB_EEEEEEEvNS4_8identityESY_NSZ_INS10_ILi2ELi4ELi3EEES13_NSR_INS5_IJSF_S14_EEENS5_IJSB_SF_EEEEEEEvS19_EENS_8epilogue10collective18CollectiveEpilogueINS1G_23Sm100TmaWarpSpecializedILi1ELi1ELi64ELb0ELb0EEEJSG_NS5_IJNSR_ISE_SB_EENSR_ISF_SB_EEEEEaSH_aSH_NS1G_6fusion15FusionCallbacksIS1K_NS1O_17LinearCombinationIaiaiLNS_15FloatRoundStyleE2EEESG_S1N_JEEENS4_5SM1004TMEM4LOAD26SM100_TMEM_LOAD_32dp32b64xESY_NSZ_IS1A_S13_NSR_INS5_IJS14_SF_EEENS5_IJSF_SB_EEEEEEENS4_39AutoVectorizingCopyWithAssumedAlignmentILi128EEENS4_14SM90_TMA_STOREES21_S23_S23_EEEvvEEEEvNT_6ParamsE,"",@"SHT_CUDA_INFO"
	.sectionflags	@""
	.align	4


	//----- nvinfo : EIATTR_CUDA_API_VERSION
	.align		4
        /*0000*/ 	.byte	0x04, 0x37
        /*0002*/ 	.short	(.L_31 - .L_30)
.L_30:
        /*0004*/ 	.word	0x00000082


	//----- nvinfo : EIATTR_KPARAM_INFO
	.align		4
.L_31:
        /*0008*/ 	.byte	0x04, 0x17
        /*000a*/ 	.short	(.L_33 - .L_32)
.L_32:
        /*000c*/ 	.word	0x00000000
        /*0010*/ 	.short	0x0000
        /*0012*/ 	.short	0x0000
        /*0014*/ 	.byte	0x00, 0xf0, 0x01, 0x20


	//----- nvinfo : EIATTR_AT_ENTRY_FRAGMENTS
	.align		4
.L_33:
        /*0018*/ 	.byte	0x04, 0x4f
        /*001a*/ 	.short	(.L_35 - .L_34)


	//   ....[0]....
.L_34:
        /*001c*/ 	.word	0x00000006


	//----- nvinfo : EIATTR_RESERVED_SMEM_USED
	.align		4
.L_35:
        /*0020*/ 	.byte	0x01, 0x41
	.zero		2


	//----- nvinfo : EIATTR_SPARSE_MMA_MASK
	.align		4
        /*0024*/ 	.byte	0x03, 0x50
        /*0026*/ 	.short	0x0000


	//----- nvinfo : EIATTR_TCGEN05_1CTA_USED
	.align		4
        /*0028*/ 	.byte	0x01, 0x51
	.zero		2


	//----- nvinfo : EIATTR_MAXREG_COUNT
	.align		4
        /*002c*/ 	.byte	0x03, 0x1b
        /*002e*/ 	.short	0x00ff


	//----- nvinfo : EIATTR_NUM_BARRIERS
	.align		4
        /*0030*/ 	.byte	0x02, 0x4c
        /*0032*/ 	.byte	0x07
	.zero		1


	//----- nvinfo : EIATTR_EXTERNS
	.align		4
        /*0034*/ 	.byte	0x04, 0x0f
        /*0036*/ 	.short	(.L_37 - .L_36)


	//   ....[0]....
	.align		4
.L_36:
        /*0038*/ 	.word	index@(__assertfail)


	//----- nvinfo : EIATTR_MERCURY_ISA_VERSION
	.align		4
.L_37:
        /*003c*/ 	.byte	0x03, 0x5f
        /*003e*/ 	.short	0x0101


	//----- nvinfo : EIATTR_INT_WARP_WIDE_INSTR_OFFSETS
	.align		4
        /*0040*/ 	.byte	0x04, 0x31
        /*0042*/ 	.short	(.L_39 - .L_38)


	//   ....[0]....
.L_38:
        /*0044*/ 	.word	0x00001e10


	//   ....[1]....
        /*0048*/ 	.word	0x00003a90


	//   ....[2]....
        /*004c*/ 	.word	0x00003ab0


	//   ....[3]....
        /*0050*/ 	.word	0x00003ae0


	//   ....[4]....
        /*0054*/ 	.word	0x000044f0


	//   ....[5]....
        /*0058*/ 	.word	0x000045e0


	//----- nvinfo : EIATTR_COOP_GROUP_MASK_REGIDS
	.align		4
.L_39:
        /*005c*/ 	.byte	0x04, 0x29
        /*005e*/ 	.short	(.L_41 - .L_40)


	//   ....[0]....
.L_40:
        /*0060*/ 	.word	0xffffffff


	//   ....[1]....
        /*0064*/ 	.word	0xffffffff


	//   ....[2]....
        /*0068*/ 	.word	0xffffffff


	//   ....[3]....
        /*006c*/ 	.word	0xffffffff


	//   ....[4]....
        /*0070*/ 	.word	0xffffffff


	//   ....[5]....
        /*0074*/ 	.word	0xffffffff


	//   ....[6]....
        /*0078*/ 	.word	0xffffffff


	//   ....[7]....
        /*007c*/ 	.word	0xffffffff


	//   ....[8]....
        /*0080*/ 	.word	0xffffffff


	//   ....[9]....
        /*0084*/ 	.word	0xffffffff


	//   ....[10]....
        /*0088*/ 	.word	0xffffffff


	//   ....[11]....
        /*008c*/ 	.word	0xffffffff


	//   ....[12]....
        /*0090*/ 	.word	0xffffffff


	//----- nvinfo : EIATTR_COOP_GROUP_INSTR_OFFSETS
	.align		4
.L_41:
        /*0094*/ 	.byte	0x04, 0x28
        /*0096*/ 	.short	(.L_43 - .L_42)


	//   ....[0]....
.L_42:
        /*0098*/ 	.word	0x00000090


	//   ....[1]....
        /*009c*/ 	.word	0x000004d0


	//   ....[2]....
        /*00a0*/ 	.word	0x000006c0


	//   ....[3]....
        /*00a4*/ 	.word	0x00000800


	//   ....[4]....
        /*00a8*/ 	.word	0x00000900


	//   ....[5]....
        /*00ac*/ 	.word	0x00000a70


	//   ....[6]....
        /*00b0*/ 	.word	0x00000c10


	//   ....[7]....
        /*00b4*/ 	.word	0x00001cf0


	//   ....[8]....
        /*00b8*/ 	.word	0x00002d10


	//   ....[9]....
        /*00bc*/ 	.word	0x00002f20


	//   ....[10]....
        /*00c0*/ 	.word	0x00002f50


	//   ....[11]....
        /*00c4*/ 	.word	0x00003970


	//   ....[12]....
        /*00c8*/ 	.word	0x00003ba0


	//----- nvinfo : EIATTR_VRC_CTA_INIT_COUNT
	.align		4
.L_43:
        /*00cc*/ 	.byte	0x02, 0x4a
        /*00ce*/ 	.byte	0x80
	.zero		1


	//----- nvinfo : EIATTR_SYSCALL_OFFSETS
	.align		4
        /*00d0*/ 	.byte	0x04, 0x46
        /*00d2*/ 	.short	(.L_45 - .L_44)


	//   ....[0]....
.L_44:
        /*00d4*/ 	.word	0x00005010


	//   ....[1]....
        /*00d8*/ 	.word	0x00005150


	//   ....[2]....
        /*00dc*/ 	.word	0x000058f0


	//----- nvinfo : EIATTR_MBARRIER_INSTR_OFFSETS
	.align		4
.L_45:
        /*00e0*/ 	.byte	0x04, 0x39
        /*00e2*/ 	.short	(.L_47 - .L_46)


	//   ....[0]....
.L_46:
        /*00e4*/ 	.word	0x000005b0
        /*00e8*/ 	.word	0x000000ff
        /*00ec*/ 	.word	0x00000000
        /*00f0*/ 	.short	0x0100
        /*00f2*/ 	.byte	0x05
	.zero		1


	//   ....[1]....
        /*00f4*/ 	.word	0x000005c0
        /*00f8*/ 	.word	0x000000ff
        /*00fc*/ 	.word	0x00000040
        /*0100*/ 	.short	0x0100
        /*0102*/ 	.byte	0x05
	.zero		1


	//   ....[2]....
        /*0104*/ 	.word	0x000005d0
        /*0108*/ 	.word	0x000000ff
        /*010c*/ 	.word	0x00000008
        /*0110*/ 	.short	0x0100
        /*0112*/ 	.byte	0x05
	.zero		1


	//   ....[3]....
        /*0114*/ 	.word	0x000005e0
        /*0118*/ 	.word	0x000000ff
        /*011c*/ 	.word	0x00000048
        /*0120*/ 	.short	0x0100
        /*0122*/ 	.byte	0x05
	.zero		1


	//   ....[4]....
        /*0124*/ 	.word	0x000005f0
        /*0128*/ 	.word	0x000000ff
        /*012c*/ 	.word	0x00000010
        /*0130*/ 	.short	0x0100
        /*0132*/ 	.byte	0x05
	.zero		1


	//   ....[5]....
        /*0134*/ 	.word	0x00000600
        /*0138*/ 	.word	0x000000ff
        /*013c*/ 	.word	0x00000050
        /*0140*/ 	.short	0x0100
        /*0142*/ 	.byte	0x05
	.zero		1


	//   ....[6]....
        /*0144*/ 	.word	0x00000610
        /*0148*/ 	.word	0x000000ff
        /*014c*/ 	.word	0x00000018
        /*0150*/ 	.short	0x0100
        /*0152*/ 	.byte	0x05
	.zero		1


	//   ....[7]....
        /*0154*/ 	.word	0x00000620
        /*0158*/ 	.word	0x000000ff
        /*015c*/ 	.word	0x00000058
        /*0160*/ 	.short	0x0100
        /*0162*/ 	.byte	0x05
	.zero		1


	//   ....[8]....
        /*0164*/ 	.word	0x00000630
        /*0168*/ 	.word	0x000000ff
        /*016c*/ 	.word	0x00000020
        /*0170*/ 	.short	0x0100
        /*0172*/ 	.byte	0x05
	.zero		1


	//   ....[9]....
        /*0174*/ 	.word	0x00000640
        /*0178*/ 	.word	0x000000ff
        /*017c*/ 	.word	0x00000060
        /*0180*/ 	.short	0x0100
        /*0182*/ 	.byte	0x05
	.zero		1


	//   ....[10]....
        /*0184*/ 	.word	0x00000650
        /*0188*/ 	.word	0x000000ff
        /*018c*/ 	.word	0x00000028
        /*0190*/ 	.short	0x0100
        /*0192*/ 	.byte	0x05
	.zero		1


	//   ....[11]....
        /*0194*/ 	.word	0x00000660
        /*0198*/ 	.word	0x000000ff
        /*019c*/ 	.word	0x00000068
        /*01a0*/ 	.short	0x0100
        /*01a2*/ 	.byte	0x05
	.zero		1


	//   ....[12]....
        /*01a4*/ 	.word	0x00000670
        /*01a8*/ 	.word	0x000000ff
        /*01ac*/ 	.word	0x00000030
        /*01b0*/ 	.short	0x0100
        /*01b2*/ 	.byte	0x05
	.zero		1


	//   ....[13]....
        /*01b4*/ 	.word	0x00000680
        /*01b8*/ 	.word	0x000000ff
        /*01bc*/ 	.word	0x00000070
        /*01c0*/ 	.short	0x0100
        /*01c2*/ 	.byte	0x05
	.zero		1


	//   ....[14]....
        /*01c4*/ 	.word	0x00000690
        /*01c8*/ 	.word	0x000000ff
        /*01cc*/ 	.word	0x00000038
        /*01d0*/ 	.short	0x0100
        /*01d2*/ 	.byte	0x05
	.zero		1


	//   ....[15]....
        /*01d4*/ 	.word	0x000006a0
        /*01d8*/ 	.word	0x000000ff
        /*01dc*/ 	.word	0x00000078
        /*01e0*/ 	.short	0x0100
        /*01e2*/ 	.byte	0x05
	.zero		1


	//   ....[16]....
        /*01e4*/ 	.word	0x000007d0
        /*01e8*/ 	.word	0x000000ff
        /*01ec*/ 	.word	0x00000080
        /*01f0*/ 	.short	0x0100
        /*01f2*/ 	.byte	0x06
	.zero		1


	//   ....[17]....
        /*01f4*/ 	.word	0x000007e0
        /*01f8*/ 	.word	0x000000ff
        /*01fc*/ 	.word	0x00000088
        /*0200*/ 	.short	0x0100
        /*0202*/ 	.byte	0x06
	.zero		1


	//   ....[18]....
        /*0204*/ 	.word	0x000008d0
        /*0208*/ 	.word	0x000000ff
        /*020c*/ 	.word	0x00000090
        /*0210*/ 	.short	0x0100
        /*0212*/ 	.byte	0x05
	.zero		1


	//   ....[19]....
        /*0214*/ 	.word	0x000008e0
        /*0218*/ 	.word	0x000000ff
        /*021c*/ 	.word	0x00000098
        /*0220*/ 	.short	0x0100
        /*0222*/ 	.byte	0x05
	.zero		1


	//   ....[20]....
        /*0224*/ 	.word	0x00000a20
        /*0228*/ 	.word	0x000000ff
        /*022c*/ 	.word	0x000000a0
        /*0230*/ 	.short	0x0100
        /*0232*/ 	.byte	0x05
	.zero		1


	//   ....[21]....
        /*0234*/ 	.word	0x00000a30
        /*0238*/ 	.word	0x000000ff
        /*023c*/ 	.word	0x000000b0
        /*0240*/ 	.short	0x0100
        /*0242*/ 	.byte	0x05
	.zero		1


	//   ....[22]....
        /*0244*/ 	.word	0x00000a40
        /*0248*/ 	.word	0x000000ff
        /*024c*/ 	.word	0x000000a8
        /*0250*/ 	.short	0x0100
        /*0252*/ 	.byte	0x05
	.zero		1


	//   ....[23]....
        /*0254*/ 	.word	0x00000a50
        /*0258*/ 	.word	0x000000ff
        /*025c*/ 	.word	0x000000b8
        /*0260*/ 	.short	0x0100
        /*0262*/ 	.byte	0x05
	.zero		1


	//   ....[24]....
        /*0264*/ 	.word	0x00000b80
        /*0268*/ 	.word	0x000000ff
        /*026c*/ 	.word	0x000000c0
        /*0270*/ 	.short	0x0100
        /*0272*/ 	.byte	0x06
	.zero		1


	//   ....[25]....
        /*0274*/ 	.word	0x00000b90
        /*0278*/ 	.word	0x000000ff
        /*027c*/ 	.word	0x000000e0
        /*0280*/ 	.short	0x0100
        /*0282*/ 	.byte	0x06
	.zero		1


	//   ....[26]....
        /*0284*/ 	.word	0x00000ba0
        /*0288*/ 	.word	0x000000ff
        /*028c*/ 	.word	0x000000c8
        /*0290*/ 	.short	0x0100
        /*0292*/ 	.byte	0x06
	.zero		1


	//   ....[27]....
        /*0294*/ 	.word	0x00000bb0
        /*0298*/ 	.word	0x000000ff
        /*029c*/ 	.word	0x000000e8
        /*02a0*/ 	.short	0x0100
        /*02a2*/ 	.byte	0x06
	.zero		1


	//   ....[28]....
        /*02a4*/ 	.word	0x00000bc0
        /*02a8*/ 	.word	0x000000ff
        /*02ac*/ 	.word	0x000000d0
        /*02b0*/ 	.short	0x0100
        /*02b2*/ 	.byte	0x06
	.zero		1


	//   ....[29]....
        /*02b4*/ 	.word	0x00000bd0
        /*02b8*/ 	.word	0x000000ff
        /*02bc*/ 	.word	0x000000f0
        /*02c0*/ 	.short	0x0100
        /*02c2*/ 	.byte	0x06
	.zero		1


	//   ....[30]....
        /*02c4*/ 	.word	0x00000be0
        /*02c8*/ 	.word	0x000000ff
        /*02cc*/ 	.word	0x000000d8
        /*02d0*/ 	.short	0x0100
        /*02d2*/ 	.byte	0x06
	.zero		1


	//   ....[31]....
        /*02d4*/ 	.word	0x00000bf0
        /*02d8*/ 	.word	0x000000ff
        /*02dc*/ 	.word	0x000000f8
        /*02e0*/ 	.short	0x0100
        /*02e2*/ 	.byte	0x06
	.zero		1


	//   ....[32]....
        /*02e4*/ 	.word	0x00000ce0
        /*02e8*/ 	.word	0x000000ff
        /*02ec*/ 	.word	0x00000100
        /*02f0*/ 	.short	0x0100
        /*02f2*/ 	.byte	0x05
	.zero		1


	//   ....[33]....
        /*02f4*/ 	.word	0x00000cf0
        /*02f8*/ 	.word	0x000000ff
        /*02fc*/ 	.word	0x00000110
        /*0300*/ 	.short	0x0100
        /*0302*/ 	.byte	0x05
	.zero		1


	//   ....[34]....
        /*0304*/ 	.word	0x00000d00
        /*0308*/ 	.word	0x000000ff
        /*030c*/ 	.word	0x00000108
        /*0310*/ 	.short	0x0100
        /*0312*/ 	.byte	0x05
	.zero		1


	//   ....[35]....
        /*0314*/ 	.word	0x00000d10
        /*0318*/ 	.word	0x000000ff
        /*031c*/ 	.word	0x00000118
        /*0320*/ 	.short	0x0100
        /*0322*/ 	.byte	0x05
	.zero		1


	//   ....[36]....
        /*0324*/ 	.word	0x000015f0
        /*0328*/ 	.word	0x00000003
        /*032c*/ 	.word	0x00000110
        /*0330*/ 	.short	0x010a
        /*0332*/ 	.byte	0xff
	.zero		1


	//   ....[37]....
        /*0334*/ 	.word	0x00001620
        /*0338*/ 	.word	0x00000003
        /*033c*/ 	.word	0x00000100
        /*0340*/ 	.short	0x0101
        /*0342*/ 	.byte	0xff
	.zero		1


	//   ....[38]....
        /*0344*/ 	.word	0x000016f0
        /*0348*/ 	.word	0x000000ff
        /*034c*/ 	.word	0x00000040
        /*0350*/ 	.short	0x010a
        /*0352*/ 	.byte	0x08
	.zero		1


	//   ....[39]....
        /*0354*/ 	.word	0x00001790
        /*0358*/ 	.word	0x000000ff
        /*035c*/ 	.word	0x00000040
        /*0360*/ 	.short	0x010a
        /*0362*/ 	.byte	0x21
	.zero		1


	//   ....[40]....
        /*0364*/ 	.word	0x000018e0
        /*0368*/ 	.word	0x000000ff
        /*036c*/ 	.word	0x00000040
        /*0370*/ 	.short	0x010a
        /*0372*/ 	.byte	0x08
	.zero		1


	//   ....[41]....
        /*0374*/ 	.word	0x000019f0
        /*0378*/ 	.word	0x000000ff
        /*037c*/ 	.word	0x00000098
        /*0380*/ 	.short	0x0101
        /*0382*/ 	.byte	0x04
	.zero		1


	//   ....[42]....
        /*0384*/ 	.word	0x00001a10
        /*0388*/ 	.word	0x000000ff
        /*038c*/ 	.word	0x00000040
        /*0390*/ 	.short	0x010a
        /*0392*/ 	.byte	0x08
	.zero		1


	//   ....[43]....
        /*0394*/ 	.word	0x00001a90
        /*0398*/ 	.word	0x000000ff
        /*039c*/ 	.word	0x00000040
        /*03a0*/ 	.short	0x010a
        /*03a2*/ 	.byte	0x11
	.zero		1


	//   ....[44]....
        /*03a4*/ 	.word	0x00001be0
        /*03a8*/ 	.word	0x000000ff
        /*03ac*/ 	.word	0x00000040
        /*03b0*/ 	.short	0x010a
        /*03b2*/ 	.byte	0x08
	.zero		1


	//   ....[45]....
        /*03b4*/ 	.word	0x00001d20
        /*03b8*/ 	.word	0x00000002
        /*03bc*/ 	.word	0x000000a0
        /*03c0*/ 	.short	0x010a
        /*03c2*/ 	.byte	0xff
	.zero		1


	//   ....[46]....
        /*03c4*/ 	.word	0x00001de0
        /*03c8*/ 	.word	0x00000002
        /*03cc*/ 	.word	0x00000000
        /*03d0*/ 	.short	0x0101
        /*03d2*/ 	.byte	0xff
	.zero		1


	//   ....[47]....
        /*03d4*/ 	.word	0x00002340
        /*03d8*/ 	.word	0x000000ff
        /*03dc*/ 	.word	0x00000000
        /*03e0*/ 	.short	0x010a
        /*03e2*/ 	.byte	0x05
	.zero		1


	//   ....[48]....
        /*03e4*/ 	.word	0x000023d0
        /*03e8*/ 	.word	0x000000ff
        /*03ec*/ 	.word	0x00000000
        /*03f0*/ 	.short	0x010a
        /*03f2*/ 	.byte	0x05
	.zero		1


	//   ....[49]....
        /*03f4*/ 	.word	0x00002460
        /*03f8*/ 	.word	0x000000ff
        /*03fc*/ 	.word	0x00000000
        /*0400*/ 	.short	0x010a
        /*0402*/ 	.byte	0x05
	.zero		1


	//   ....[50]....
        /*0404*/ 	.word	0x000024f0
        /*0408*/ 	.word	0x000000ff
        /*040c*/ 	.word	0x00000000
        /*0410*/ 	.short	0x010a
        /*0412*/ 	.byte	0x05
	.zero		1


	//   ....[51]....
        /*0414*/ 	.word	0x00002580
        /*0418*/ 	.word	0x000000ff
        /*041c*/ 	.word	0x00000000
        /*0420*/ 	.short	0x010a
        /*0422*/ 	.byte	0x05
	.zero		1


	//   ....[52]....
        /*0424*/ 	.word	0x00002610
        /*0428*/ 	.word	0x000000ff
        /*042c*/ 	.word	0x00000000
        /*0430*/ 	.short	0x010a
        /*0432*/ 	.byte	0x05
	.zero		1


	//   ....[53]....
        /*0434*/ 	.word	0x000026a0
        /*0438*/ 	.word	0x000000ff
        /*043c*/ 	.word	0x00000000
        /*0440*/ 	.short	0x010a
        /*0442*/ 	.byte	0x05
	.zero		1


	//   ....[54]....
        /*0444*/ 	.word	0x00002740
        /*0448*/ 	.word	0x00000000
        /*044c*/ 	.word	0x00000000
        /*0450*/ 	.short	0x010a
        /*0452*/ 	.byte	0xff
	.zero		1


	//   ....[55]....
        /*0454*/ 	.word	0x00002860
        /*0458*/ 	.word	0x00000000
        /*045c*/ 	.word	0x00000100
        /*0460*/ 	.short	0x010a
        /*0462*/ 	.byte	0xff
	.zero		1


	//   ....[56]....
        /*0464*/ 	.word	0x000028c0
        /*0468*/ 	.word	0x00000004
        /*046c*/ 	.word	0x00000000
        /*0470*/ 	.short	0x0101
        /*0472*/ 	.byte	0xff
	.zero		1


	//   ....[57]....
        /*0474*/ 	.word	0x000028e0
        /*0478*/ 	.word	0x000000ff
        /*047c*/ 	.word	0x000000b0
        /*0480*/ 	.short	0x010a
        /*0482*/ 	.byte	0x05
	.zero		1


	//   ....[58]....
        /*0484*/ 	.word	0x00002a00
        /*0488*/ 	.word	0x00000000
        /*048c*/ 	.word	0x000000a0
        /*0490*/ 	.short	0x010a
        /*0492*/ 	.byte	0xff
	.zero		1


	//   ....[59]....
        /*0494*/ 	.word	0x00002b10
        /*0498*/ 	.word	0x00000000
        /*049c*/ 	.word	0x00000000
        /*04a0*/ 	.short	0x0101
        /*04a2*/ 	.byte	0xff
	.zero		1


	//   ....[60]....
        /*04a4*/ 	.word	0x00002ba0
        /*04a8*/ 	.word	0x000000ff
        /*04ac*/ 	.word	0x000000b0
        /*04b0*/ 	.short	0x0106
        /*04b2*/ 	.byte	0x05
	.zero		1


	//   ....[61]....
        /*04b4*/ 	.word	0x00002bc0
        /*04b8*/ 	.word	0x000000ff
        /*04bc*/ 	.word	0x000000b0
        /*04c0*/ 	.short	0x010a
        /*04c2*/ 	.byte	0x05
	.zero		1


	//   ....[62]....
        /*04c4*/ 	.word	0x00002c50
        /*04c8*/ 	.word	0x000000ff
        /*04cc*/ 	.word	0x000000b0
        /*04d0*/ 	.short	0x0106
        /*04d2*/ 	.byte	0x04
	.zero		1


	//   ....[63]....
        /*04d4*/ 	.word	0x00002c90
        /*04d8*/ 	.word	0x00000000
        /*04dc*/ 	.word	0x000000b0
        /*04e0*/ 	.short	0x010a
        /*04e2*/ 	.byte	0xff
	.zero		1


	//   ....[64]....
        /*04e4*/ 	.word	0x000031c0
        /*04e8*/ 	.word	0x00000000
        /*04ec*/ 	.word	0x000000a0
        /*04f0*/ 	.short	0x010a
        /*04f2*/ 	.byte	0xff
	.zero		1


	//   ....[65]....
        /*04f4*/ 	.word	0x000032d0
        /*04f8*/ 	.word	0x00000003
        /*04fc*/ 	.word	0x00000000
        /*0500*/ 	.short	0x0101
        /*0502*/ 	.byte	0xff
	.zero		1


	//   ....[66]....
        /*0504*/ 	.word	0x000032e0
        /*0508*/ 	.word	0x000000ff
        /*050c*/ 	.word	0x00000000
        /*0510*/ 	.short	0x010a
        /*0512*/ 	.byte	0x06
	.zero		1


	//   ....[67]....
        /*0514*/ 	.word	0x00003300
        /*0518*/ 	.word	0x000000ff
        /*051c*/ 	.word	0x000000e0
        /*0520*/ 	.short	0x010a
        /*0522*/ 	.byte	0x07
	.zero		1


	//   ....[68]....
        /*0524*/ 	.word	0x000033d0
        /*0528*/ 	.word	0x000000ff
        /*052c*/ 	.word	0x00000000
        /*0530*/ 	.short	0x010a
        /*0532*/ 	.byte	0x06
	.zero		1


	//   ....[69]....
        /*0534*/ 	.word	0x00003500
        /*0538*/ 	.word	0x000000ff
        /*053c*/ 	.word	0x00000000
        /*0540*/ 	.short	0x010a
        /*0542*/ 	.byte	0x1a
	.zero		1


	//   ....[70]....
        /*0544*/ 	.word	0x000037a0
        /*0548*/ 	.word	0x000000ff
        /*054c*/ 	.word	0x00000000
        /*0550*/ 	.short	0x010a
        /*0552*/ 	.byte	0x06
	.zero		1


	//   ....[71]....
        /*0554*/ 	.word	0x00003830
        /*0558*/ 	.word	0x000000ff
        /*055c*/ 	.word	0x00000000
        /*0560*/ 	.short	0x010a
        /*0562*/ 	.byte	0x06
	.zero		1


	//   ....[72]....
        /*0564*/ 	.word	0x000038c0
        /*0568*/ 	.word	0x000000ff
        /*056c*/ 	.word	0x00000000
        /*0570*/ 	.short	0x010a
        /*0572*/ 	.byte	0x06
	.zero		1


	//   ....[73]....
        /*0574*/ 	.word	0x00003950
        /*0578*/ 	.word	0x000000ff
        /*057c*/ 	.word	0x00000000
        /*0580*/ 	.short	0x010a
        /*0582*/ 	.byte	0x07
	.zero		1


	//   ....[74]....
        /*0584*/ 	.word	0x00003d90
        /*0588*/ 	.word	0x00000000
        /*058c*/ 	.word	0x000000a0
        /*0590*/ 	.short	0x010a
        /*0592*/ 	.byte	0xff
	.zero		1


	//   ....[75]....
        /*0594*/ 	.word	0x00003e80
        /*0598*/ 	.word	0x00000000
        /*059c*/ 	.word	0x00000000
        /*05a0*/ 	.short	0x0101
        /*05a2*/ 	.byte	0xff
	.zero		1


	//   ....[76]....
        /*05a4*/ 	.word	0x000041a0
        /*05a8*/ 	.word	0x000000ff
        /*05ac*/ 	.word	0x00000098
        /*05b0*/ 	.short	0x010a
        /*05b2*/ 	.byte	0x06
	.zero		1


	//   ....[77]....
        /*05b4*/ 	.word	0x00004320
        /*05b8*/ 	.word	0x000000ff
        /*05bc*/ 	.word	0x00000088
        /*05c0*/ 	.short	0x010a
        /*05c2*/ 	.byte	0x06
	.zero		1


	//   ....[78]....
        /*05c4*/ 	.word	0x00004650
        /*05c8*/ 	.word	0x000000ff
        /*05cc*/ 	.word	0x00000080
        /*05d0*/ 	.short	0x010b
        /*05d2*/ 	.byte	0x06
	.zero		1


	//   ....[79]....
        /*05d4*/ 	.word	0x00004670
        /*05d8*/ 	.word	0x000000ff
        /*05dc*/ 	.word	0x00000000
        /*05e0*/ 	.short	0x0101
        /*05e2*/ 	.byte	0x25
	.zero		1


	//   ....[80]....
        /*05e4*/ 	.word	0x000046b0
        /*05e8*/ 	.word	0x00000000
        /*05ec*/ 	.word	0x00000088
        /*05f0*/ 	.short	0x010a
        /*05f2*/ 	.byte	0xff
	.zero		1


	//   ....[81]....
        /*05f4*/ 	.word	0x00004a20
        /*05f8*/ 	.word	0x00000000
        /*05fc*/ 	.word	0x000000a0
        /*0600*/ 	.short	0x010a
        /*0602*/ 	.byte	0xff
	.zero		1


	//   ....[82]....
        /*0604*/ 	.word	0x00004b30
        /*0608*/ 	.word	0x00000000
        /*060c*/ 	.word	0x00000000
        /*0610*/ 	.short	0x0101
        /*0612*/ 	.byte	0xff
	.zero		1


	//   ....[83]....
        /*0614*/ 	.word	0x000054d0
        /*0618*/ 	.word	0x000000ff
        /*061c*/ 	.word	0x00000080
        /*0620*/ 	.short	0x010a
        /*0622*/ 	.byte	0x2b
	.zero		1


	//   ....[84]....
        /*0624*/ 	.word	0x000054e0
        /*0628*/ 	.word	0x00000094
        /*062c*/ 	.word	0x000000c0
        /*0630*/ 	.short	0x010a
        /*0632*/ 	.byte	0xff
	.zero		1


	//   ....[85]....
        /*0634*/ 	.word	0x00005670
        /*0638*/ 	.word	0x000000ff
        /*063c*/ 	.word	0x00000080
        /*0640*/ 	.short	0x010a
        /*0642*/ 	.byte	0x2b
	.zero		1


	//   ....[86]....
        /*0644*/ 	.word	0x00005770
        /*0648*/ 	.word	0x000000ff
        /*064c*/ 	.word	0x00000000
        /*0650*/ 	.short	0x0101
        /*0652*/ 	.byte	0x04
	.zero		1


	//   ....[87]....
        /*0654*/ 	.word	0x000057d0
        /*0658*/ 	.word	0x00000094
        /*065c*/ 	.word	0x000000c0
        /*0660*/ 	.short	0x010a
        /*0662*/ 	.byte	0xff
	.zero		1


	//   ....[88]....
        /*0664*/ 	.word	0x00005b40
        /*0668*/ 	.word	0x000000ff
        /*066c*/ 	.word	0x00000000
        /*0670*/ 	.short	0x0101
        /*0672*/ 	.byte	0x05
	.zero		1


	//   ....[89]....
        /*0674*/ 	.word	0x00006d30
        /*0678*/ 	.word	0x00000003
        /*067c*/ 	.word	0x00000110
        /*0680*/ 	.short	0x010a
        /*0682*/ 	.byte	0xff
	.zero		1


	//   ....[90]....
        /*0684*/ 	.word	0x00006d90
        /*0688*/ 	.word	0x00000002
        /*068c*/ 	.word	0x00000040
        /*0690*/ 	.short	0x010a
        /*0692*/ 	.byte	0xff
	.zero		1


	//   ....[91]....
        /*0694*/ 	.word	0x00006df0
        /*0698*/ 	.word	0x00000002
        /*069c*/ 	.word	0x00000040
        /*06a0*/ 	.short	0x010a
        /*06a2*/ 	.byte	0xff
	.zero		1


	//   ....[92]....
        /*06a4*/ 	.word	0x00006e40
        /*06a8*/ 	.word	0x00000002
        /*06ac*/ 	.word	0x000000a0
        /*06b0*/ 	.short	0x010a
        /*06b2*/ 	.byte	0xff
	.zero		1


	//   ....[93]....
        /*06b4*/ 	.word	0x00006ea0
        /*06b8*/ 	.word	0x00000000
        /*06bc*/ 	.word	0x00000000
        /*06c0*/ 	.short	0x010a
        /*06c2*/ 	.byte	0xff
	.zero		1


	//   ....[94]....
        /*06c4*/ 	.word	0x00006f00
        /*06c8*/ 	.word	0x00000000
        /*06cc*/ 	.word	0x00000000
        /*06d0*/ 	.short	0x010a
        /*06d2*/ 	.byte	0xff
	.zero		1


	//   ....[95]....
        /*06d4*/ 	.word	0x00006f60
        /*06d8*/ 	.word	0x00000000
        /*06dc*/ 	.word	0x00000000
        /*06e0*/ 	.short	0x010a
        /*06e2*/ 	.byte	0xff
	.zero		1


	//   ....[96]....
        /*06e4*/ 	.word	0x00006fc0
        /*06e8*/ 	.word	0x00000000
        /*06ec*/ 	.word	0x00000000
        /*06f0*/ 	.short	0x010a
        /*06f2*/ 	.byte	0xff
	.zero		1


	//   ....[97]....
        /*06f4*/ 	.word	0x00007020
        /*06f8*/ 	.word	0x00000000
        /*06fc*/ 	.word	0x00000000
        /*0700*/ 	.short	0x010a
        /*0702*/ 	.byte	0xff
	.zero		1


	//   ....[98]....
        /*0704*/ 	.word	0x00007080
        /*0708*/ 	.word	0x00000000
        /*070c*/ 	.word	0x00000000
        /*0710*/ 	.short	0x010a
        /*0712*/ 	.byte	0xff
	.zero		1


	//   ....[99]....
        /*0714*/ 	.word	0x000070e0
        /*0718*/ 	.word	0x00000000
        /*071c*/ 	.word	0x00000000
        /*0720*/ 	.short	0x010a
        /*0722*/ 	.byte	0xff
	.zero		1


	//   ....[100]....
        /*0724*/ 	.word	0x00007130
        /*0728*/ 	.word	0x00000000
        /*072c*/ 	.word	0x00000100
        /*0730*/ 	.short	0x010a
        /*0732*/ 	.byte	0xff
	.zero		1


	//   ....[101]....
        /*0734*/ 	.word	0x00007190
        /*0738*/ 	.word	0x00000000
        /*073c*/ 	.word	0x000000b0
        /*0740*/ 	.short	0x010a
        /*0742*/ 	.byte	0xff
	.zero		1


	//   ....[102]....
        /*0744*/ 	.word	0x000071e0
        /*0748*/ 	.word	0x00000000
        /*074c*/ 	.word	0x000000a0
        /*0750*/ 	.short	0x010a
        /*0752*/ 	.byte	0xff
	.zero		1


	//   ....[103]....
        /*0754*/ 	.word	0x00007240
        /*0758*/ 	.word	0x00000000
        /*075c*/ 	.word	0x000000b0
        /*0760*/ 	.short	0x010a
        /*0762*/ 	.byte	0xff
	.zero		1


	//   ....[104]....
        /*0764*/ 	.word	0x00007290
        /*0768*/ 	.word	0x00000000
        /*076c*/ 	.word	0x000000a0
        /*0770*/ 	.short	0x010a
        /*0772*/ 	.byte	0xff
	.zero		1


	//   ....[105]....
        /*0774*/ 	.word	0x000072f0
        /*0778*/ 	.word	0x00000003
        /*077c*/ 	.word	0x000000e0
        /*0780*/ 	.short	0x010a
        /*0782*/ 	.byte	0xff
	.zero		1


	//   ....[106]....
        /*0784*/ 	.word	0x00007350
        /*0788*/ 	.word	0x00000000
        /*078c*/ 	.word	0x00000000
        /*0790*/ 	.short	0x010a
        /*0792*/ 	.byte	0xff
	.zero		1


	//   ....[107]....
        /*0794*/ 	.word	0x000073b0
        /*0798*/ 	.word	0x00000000
        /*079c*/ 	.word	0x00000000
        /*07a0*/ 	.short	0x010a
        /*07a2*/ 	.byte	0xff
	.zero		1


	//   ....[108]....
        /*07a4*/ 	.word	0x00007410
        /*07a8*/ 	.word	0x00000000
        /*07ac*/ 	.word	0x00000000
        /*07b0*/ 	.short	0x010a
        /*07b2*/ 	.byte	0xff
	.zero		1


	//   ....[109]....
        /*07b4*/ 	.word	0x00007470
        /*07b8*/ 	.word	0x00000000
        /*07bc*/ 	.word	0x00000000
        /*07c0*/ 	.short	0x010a
        /*07c2*/ 	.byte	0xff
	.zero		1


	//   ....[110]....
        /*07c4*/ 	.word	0x000074d0
        /*07c8*/ 	.word	0x00000000
        /*07cc*/ 	.word	0x00000000
        /*07d0*/ 	.short	0x010a
        /*07d2*/ 	.byte	0xff
	.zero		1


	//   ....[111]....
        /*07d4*/ 	.word	0x00007520
        /*07d8*/ 	.word	0x00000000
        /*07dc*/ 	.word	0x000000a0
        /*07e0*/ 	.short	0x010a
        /*07e2*/ 	.byte	0xff
	.zero		1


	//   ....[112]....
        /*07e4*/ 	.word	0x00007580
        /*07e8*/ 	.word	0x00000000
        /*07ec*/ 	.word	0x00000098
        /*07f0*/ 	.short	0x010a
        /*07f2*/ 	.byte	0xff
	.zero		1


	//   ....[113]....
        /*07f4*/ 	.word	0x000075e0
        /*07f8*/ 	.word	0x00000003
        /*07fc*/ 	.word	0x00000088
        /*0800*/ 	.short	0x010a
        /*0802*/ 	.byte	0xff
	.zero		1


	//   ....[114]....
        /*0804*/ 	.word	0x00007630
        /*0808*/ 	.word	0x00000000
        /*080c*/ 	.word	0x000000a0
        /*0810*/ 	.short	0x010a
        /*0812*/ 	.byte	0xff
	.zero		1


	//   ....[115]....
        /*0814*/ 	.word	0x00007690
        /*0818*/ 	.word	0x00000000
        /*081c*/ 	.word	0x00000080
        /*0820*/ 	.short	0x010a
        /*0822*/ 	.byte	0xff
	.zero		1


	//   ....[116]....
        /*0824*/ 	.word	0x000076e0
        /*0828*/ 	.word	0x00000094
        /*082c*/ 	.word	0x000000c0
        /*0830*/ 	.short	0x010a
        /*0832*/ 	.byte	0xff
	.zero		1


	//----- nvinfo : EIATTR_NUM_MBARRIERS
	.align		4
.L_47:
        /*0834*/ 	.byte	0x03, 0x38
        /*0836*/ 	.short	0x0024


	//----- nvinfo : EIATTR_EXIT_INSTR_OFFSETS
	.align		4
        /*0838*/ 	.byte	0x04, 0x1c
        /*083a*/ 	.short	(.L_49 - .L_48)


	//   ....[0]....
.L_48:
        /*083c*/ 	.word	0x00002770


	//   ....[1]....
        /*0840*/ 	.word	0x00002c60


	//   ....[2]....
        /*0844*/ 	.word	0x00002cc0


	//   ....[3]....
        /*0848*/ 	.word	0x00003bb0


	//   ....[4]....
        /*084c*/ 	.word	0x000046e0


	//   ....[5]....
        /*0850*/ 	.word	0x00004720


	//   ....[6]....
        /*0854*/ 	.word	0x00006d20


	//----- nvinfo : EIATTR_MAX_THREADS
	.align		4
.L_49:
        /*0858*/ 	.byte	0x04, 0x05
        /*085a*/ 	.short	(.L_51 - .L_50)
.L_50:
        /*085c*/ 	.word	0x00000100
        /*0860*/ 	.word	0x00000001
        /*0864*/ 	.word	0x00000001


	//----- nvinfo : EIATTR_CRS_STACK_SIZE
	.align		4
.L_51:
        /*0868*/ 	.byte	0x04, 0x1e
        /*086a*/ 	.short	(.L_53 - .L_52)
.L_52:
        /*086c*/ 	.word	0x00000000


	//----- nvinfo : EIATTR_CBANK_PARAM_SIZE
	.align		4
.L_53:
        /*0870*/ 	.byte	0x03, 0x19
        /*0872*/ 	.short	0x0800


	//----- nvinfo : EIATTR_PARAM_CBANK
	.align		4
        /*0874*/ 	.byte	0x04, 0x0a
        /*0876*/ 	.short	(.L_55 - .L_54)
	.align		4
.L_54:
        /*0878*/ 	.word	index@(.nv.constant0._ZN7cutlass13device_kernelINS_4gemm6kernel13GemmUniversalIN4cute5tupleIJiiiiEEENS1_10collective13CollectiveMmaINS1_35MainloopSm100TmaUmmaWarpSpecializedILi8ELi2ELi4ENS5_IJNS4_1CILi1EEESB_SB_EEEEENS5_IJNSA_ILi128EEENSA_ILi64EEESE_EEEaNS5_IJlSB_lEEEaNS5_IJSB_llEEENS4_8TiledMMAINS4_8MMA_AtomIJNS4_15SM100_MMA_S8_SSIaaiLi128ELi64ELNS4_4UMMA5MajorE0ELSN_1ELNSM_8SaturateE0EEEEEENS4_6LayoutISC_NS5_IJNSA_ILi0EEESS_SS_EEEEENS5_IJNS4_10UnderscoreESV_SV_EEEEENS4_13SM90_TMA_LOADENS4_14ComposedLayoutINS4_7SwizzleILi3ELi4ELi3EEENS4_18smem_ptr_flag_bitsILi8EEENSR_INS5_IJNSA_ILi8EEESE_EEENS5_IJSE_SB_EEEEEEEvNS4_8identityESY_NSZ_INS10_ILi2ELi4ELi3EEES13_NSR_INS5_IJSF_S14_EEENS5_IJSB_SF_EEEEEEEvS19_EENS_8epilogue10collective18CollectiveEpilogueINS1G_23Sm100TmaWarpSpecializedILi1ELi1ELi64ELb0ELb0EEEJSG_NS5_IJNSR_ISE_SB_EENSR_ISF_SB_EEEEEaSH_aSH_NS1G_6fusion15FusionCallbacksIS1K_NS1O_17LinearCombinationIaiaiLNS_15FloatRoundStyleE2EEESG_S1N_JEEENS4_5SM1004TMEM4LOAD26SM100_TMEM_LOAD_32dp32b64xESY_NSZ_IS1A_S13_NSR_INS5_IJS14_SF_EEENS5_IJSF_SB_EEEEEEENS4_39AutoVectorizingCopyWithAssumedAlignmentILi128EEENS4_14SM90_TMA_STOREES21_S23_S23_EEEvvEEEEvNT_6ParamsE)
        /*087c*/ 	.short	0x0380
        /*087e*/ 	.short	0x0800


	//----- nvinfo : EIATTR_SW_WAR
	.align		4
.L_55:
        /*0880*/ 	.byte	0x04, 0x36
        /*0882*/ 	.short	(.L_57 - .L_56)
.L_56:
        /*0884*/ 	.word	0x00000008
.L_57:


//--------------------- .nv.callgraph             --------------------------
	.section	.nv.callgraph,"",@"SHT_CUDA_CALLGRAPH"
	.align	4
	.sectionentsize	8
	.align		4
        /*0000*/ 	.word	0x00000000
	.align		4
        /*0004*/ 	.word	0xffffffff
	.align		4
        /*0008*/ 	.word	index@(_ZN7cutlass13device_kernelINS_4gemm6kernel13GemmUniversalIN4cute5tupleIJiiiiEEENS1_10collective13CollectiveMmaINS1_35MainloopSm100TmaUmmaWarpSpecializedILi8ELi2ELi4ENS5_IJNS4_1CILi1EEESB_SB_EEEEENS5_IJNSA_ILi128EEENSA_ILi64EEESE_EEEaNS5_IJlSB_lEEEaNS5_IJSB_llEEENS4_8TiledMMAINS4_8MMA_AtomIJNS4_15SM100_MMA_S8_SSIaaiLi128ELi64ELNS4_4UMMA5MajorE0ELSN_1ELNSM_8SaturateE0EEEEEENS4_6LayoutISC_NS5_IJNSA_ILi0EEESS_SS_EEEEENS5_IJNS4_10UnderscoreESV_SV_EEEEENS4_13SM90_TMA_LOADENS4_14ComposedLayoutINS4_7SwizzleILi3ELi4ELi3EEENS4_18smem_ptr_flag_bitsILi8EEENSR_INS5_IJNSA_ILi8EEESE_EEENS5_IJSE_SB_EEEEEEEvNS4_8identityESY_NSZ_INS10_ILi2ELi4ELi3EEES13_NSR_INS5_IJSF_S14_EEENS5_IJSB_SF_EEEEEEEvS19_EENS_8epilogue10collective18CollectiveEpilogueINS1G_23Sm100TmaWarpSpecializedILi1ELi1ELi64ELb0ELb0EEEJSG_NS5_IJNSR_ISE_SB_EENSR_ISF_SB_EEEEEaSH_aSH_NS1G_6fusion15FusionCallbacksIS1K_NS1O_17LinearCombinationIaiaiLNS_15FloatRoundStyleE2EEESG_S1N_JEEENS4_5SM1004TMEM4LOAD26SM100_TMEM_LOAD_32dp32b64xESY_NSZ_IS1A_S13_NSR_INS5_IJS14_SF_EEENS5_IJSF_SB_EEEEEEENS4_39AutoVectorizingCopyWithAssumedAlignmentILi128EEENS4_14SM90_TMA_STOREES21_S23_S23_EEEvvEEEEvNT_6ParamsE)
	.align		4
        /*000c*/ 	.word	index@(__assertfail)
	.align		4
        /*0010*/ 	.word	0x00000000
	.align		4
        /*0014*/ 	.word	0xfffffffe
	.align		4
        /*0018*/ 	.word	0x00000000
	.align		4
        /*001c*/ 	.word	0xfffffffd
	.align		4
        /*0020*/ 	.word	0x00000000
	.align		4
        /*0024*/ 	.word	0xfffffffc


//--------------------- .nv.constant4             --------------------------
	.section	.nv.constant4,"a",@progbits
	.align	8
	.align		8
.nv.constant4:
        /*0000*/ 	.dword	__assertfail
	.align		8
        /*0008*/ 	.dword	__unnamed_1
	.align		8
        /*0010*/ 	.dword	__unnamed_2
	.align		8
        /*0018*/ 	.dword	_ZN40_INTERNAL_587bed93_4_k_cu_d61fe0a9_333004cuda3std3__45__cpo5beginE
	.align		8
        /*0020*/ 	.dword	_ZN40_INTERNAL_587bed93_4_k_cu_d61fe0a9_333004cuda3std3__45__cpo3endE
	.align		8
        /*0028*/ 	.dword	_ZN40_INTERNAL_587bed93_4_k_cu_d61fe0a9_333004cuda3std3__45__cpo6cbeginE
	.align		8
        /*0030*/ 	.dword	_ZN40_INTERNAL_587bed93_4_k_cu_d61fe0a9_333004cuda3std3__45__cpo4cendE
	.align		8
        /*0038*/ 	.dword	_ZN40_INTERNAL_587bed93_4_k_cu_d61fe0a9_333004cuda3std3__442_GLOBAL__N__587bed93_4_k_cu_d61fe0a9_333006ignoreE
	.align		8
        /*0040*/ 	.dword	_ZN40_INTERNAL_587bed93_4_k_cu_d61fe0a9_333004cuda3std3__419piecewise_constructE
	.align		8
        /*0048*/ 	.dword	_ZN40_INTERNAL_587bed93_4_k_cu_d61fe0a9_333004cuda3std3__48in_placeE
	.align		8
        /*0050*/ 	.dword	_ZN40_INTERNAL_587bed93_4_k_cu_d61fe0a9_333004cuda3std6ranges3__45__cpo4swapE
	.align		8
        /*0058*/ 	.dword	_ZN40_INTERNAL_587bed93_4_k_cu_d61fe0a9_333004cuda3std6ranges3__45__cpo9iter_moveE
	.align		8
        /*0060*/ 	.dword	_ZN40_INTERNAL_587bed93_4_k_cu_d61fe0a9_333004cute7productE
	.align		8
        /*0068*/ 	.dword	_ZN40_INTERNAL_587bed93_4_k_cu_d61fe0a9_333004cute1_E
	.align		8
        /*0070*/ 	.dword	$str$25
	.align		8
        /*0078*/ 	.dword	$str$26
	.align		8
        /*0080*/ 	.dword	$str$27
	.align		8
        /*0088*/ 	.dword	$str$28


//--------------------- .text._ZN7cutlass13device_kernelINS_4gemm6kernel13GemmUniversalIN4cute5tupleIJiiiiEEENS1_10collective13CollectiveMmaINS1_35MainloopSm100TmaUmmaWarpSpecializedILi8ELi2ELi4ENS5_IJNS4_1CILi1EEESB_SB_EEEEENS5_IJNSA_ILi128EEENSA_ILi64EEESE_EEEaNS5_IJlSB_lEEEaNS5_IJSB_llEEENS4_8TiledMMAINS4_8MMA_AtomIJNS4_15SM100_MMA_S8_SSIaaiLi128ELi64ELNS4_4UMMA5MajorE0ELSN_1ELNSM_8SaturateE0EEEEEENS4_6LayoutISC_NS5_IJNSA_ILi0EEESS_SS_EEEEENS5_IJNS4_10UnderscoreESV_SV_EEEEENS4_13SM90_TMA_LOADENS4_14ComposedLayoutINS4_7SwizzleILi3ELi4ELi3EEENS4_18smem_ptr_flag_bitsILi8EEENSR_INS5_IJNSA_ILi8EEESE_EEENS5_IJSE_SB_EEEEEEEvNS4_8identityESY_NSZ_INS10_ILi2ELi4ELi3EEES13_NSR_INS5_IJSF_S14_EEENS5_IJSB_SF_EEEEEEEvS19_EENS_8epilogue10collective18CollectiveEpilogueINS1G_23Sm100TmaWarpSpecializedILi1ELi1ELi64ELb0ELb0EEEJSG_NS5_IJNSR_ISE_SB_EENSR_ISF_SB_EEEEEaSH_aSH_NS1G_6fusion15FusionCallbacksIS1K_NS1O_17LinearCombinationIaiaiLNS_15FloatRoundStyleE2EEESG_S1N_JEEENS4_5SM1004TMEM4LOAD26SM100_TMEM_LOAD_32dp32b64xESY_NSZ_IS1A_S13_NSR_INS5_IJS14_SF_EEENS5_IJSF_SB_EEEEEEENS4_39AutoVectorizingCopyWithAssumedAlignmentILi128EEENS4_14SM90_TMA_STOREES21_S23_S23_EEEvvEEEEvNT_6ParamsE --------------------------
	.section	.text._ZN7cutlass13device_kernelINS_4gemm6kernel13GemmUniversalIN4cute5tupleIJiiiiEEENS1_10collective13CollectiveMmaINS1_35MainloopSm100TmaUmmaWarpSpecializedILi8ELi2ELi4ENS5_IJNS4_1CILi1EEESB_SB_EEEEENS5_IJNSA_ILi128EEENSA_ILi64EEESE_EEEaNS5_IJlSB_lEEEaNS5_IJSB_llEEENS4_8TiledMMAINS4_8MMA_AtomIJNS4_15SM100_MMA_S8_SSIaaiLi128ELi64ELNS4_4UMMA5MajorE0ELSN_1ELNSM_8SaturateE0EEEEEENS4_6LayoutISC_NS5_IJNSA_ILi0EEESS_SS_EEEEENS5_IJNS4_10UnderscoreESV_SV_EEEEENS4_13SM90_TMA_LOADENS4_14ComposedLayoutINS4_7SwizzleILi3ELi4ELi3EEENS4_18smem_ptr_flag_bitsILi8EEENSR_INS5_IJNSA_ILi8EEESE_EEENS5_IJSE_SB_EEEEEEEvNS4_8identityESY_NSZ_INS10_ILi2ELi4ELi3EEES13_NSR_INS5_IJSF_S14_EEENS5_IJSB_SF_EEEEEEEvS19_EENS_8epilogue10collective18CollectiveEpilogueINS1G_23Sm100TmaWarpSpecializedILi1ELi1ELi64ELb0ELb0EEEJSG_NS5_IJNSR_ISE_SB_EENSR_ISF_SB_EEEEEaSH_aSH_NS1G_6fusion15FusionCallbacksIS1K_NS1O_17LinearCombinationIaiaiLNS_15FloatRoundStyleE2EEESG_S1N_JEEENS4_5SM1004TMEM4LOAD26SM100_TMEM_LOAD_32dp32b64xESY_NSZ_IS1A_S13_NSR_INS5_IJS14_SF_EEENS5_IJSF_SB_EEEEEEENS4_39AutoVectorizingCopyWithAssumedAlignmentILi128EEENS4_14SM90_TMA_STOREES21_S23_S23_EEEvvEEEEvNT_6ParamsE,"ax",@progbits
	.align	128
.text._ZN7cutlass13device_kernelINS_4gemm6kernel13GemmUniversalIN4cute5tupleIJiiiiEEENS1_10collective13CollectiveMmaINS1_35MainloopSm100TmaUmmaWarpSpecializedILi8ELi2ELi4ENS5_IJNS4_1CILi1EEESB_SB_EEEEENS5_IJNSA_ILi128EEENSA_ILi64EEESE_EEEaNS5_IJlSB_lEEEaNS5_IJSB_llEEENS4_8TiledMMAINS4_8MMA_AtomIJNS4_15SM100_MMA_S8_SSIaaiLi128ELi64ELNS4_4UMMA5MajorE0ELSN_1ELNSM_8SaturateE0EEEEEENS4_6LayoutISC_NS5_IJNSA_ILi0EEESS_SS_EEEEENS5_IJNS4_10UnderscoreESV_SV_EEEEENS4_13SM90_TMA_LOADENS4_14ComposedLayoutINS4_7SwizzleILi3ELi4ELi3EEENS4_18smem_ptr_flag_bitsILi8EEENSR_INS5_IJNSA_ILi8EEESE_EEENS5_IJSE_SB_EEEEEEEvNS4_8identityESY_NSZ_INS10_ILi2ELi4ELi3EEES13_NSR_INS5_IJSF_S14_EEENS5_IJSB_SF_EEEEEEEvS19_EENS_8epilogue10collective18CollectiveEpilogueINS1G_23Sm100TmaWarpSpecializedILi1ELi1ELi64ELb0ELb0EEEJSG_NS5_IJNSR_ISE_SB_EENSR_ISF_SB_EEEEEaSH_aSH_NS1G_6fusion15FusionCallbacksIS1K_NS1O_17LinearCombinationIaiaiLNS_15FloatRoundStyleE2EEESG_S1N_JEEENS4_5SM1004TMEM4LOAD26SM100_TMEM_LOAD_32dp32b64xESY_NSZ_IS1A_S13_NSR_INS5_IJS14_SF_EEENS5_IJSF_SB_EEEEEEENS4_39AutoVectorizingCopyWithAssumedAlignmentILi128EEENS4_14SM90_TMA_STOREES21_S23_S23_EEEvvEEEEvNT_6ParamsE:
        .type           _ZN7cutlass13device_kernelINS_4gemm6kernel13GemmUniversalIN4cute5tupleIJiiiiEEENS1_10collective13CollectiveMmaINS1_35MainloopSm100TmaUmmaWarpSpecializedILi8ELi2ELi4ENS5_IJNS4_1CILi1EEESB_SB_EEEEENS5_IJNSA_ILi128EEENSA_ILi64EEESE_EEEaNS5_IJlSB_lEEEaNS5_IJSB_llEEENS4_8TiledMMAINS4_8MMA_AtomIJNS4_15SM100_MMA_S8_SSIaaiLi128ELi64ELNS4_4UMMA5MajorE0ELSN_1ELNSM_8SaturateE0EEEEEENS4_6LayoutISC_NS5_IJNSA_ILi0EEESS_SS_EEEEENS5_IJNS4_10UnderscoreESV_SV_EEEEENS4_13SM90_TMA_LOADENS4_14ComposedLayoutINS4_7SwizzleILi3ELi4ELi3EEENS4_18smem_ptr_flag_bitsILi8EEENSR_INS5_IJNSA_ILi8EEESE_EEENS5_IJSE_SB_EEEEEEEvNS4_8identityESY_NSZ_INS10_ILi2ELi4ELi3EEES13_NSR_INS5_IJSF_S14_EEENS5_IJSB_SF_EEEEEEEvS19_EENS_8epilogue10collective18CollectiveEpilogueINS1G_23Sm100TmaWarpSpecializedILi1ELi1ELi64ELb0ELb0EEEJSG_NS5_IJNSR_ISE_SB_EENSR_ISF_SB_EEEEEaSH_aSH_NS1G_6fusion15FusionCallbacksIS1K_NS1O_17LinearCombinationIaiaiLNS_15FloatRoundStyleE2EEESG_S1N_JEEENS4_5SM1004TMEM4LOAD26SM100_TMEM_LOAD_32dp32b64xESY_NSZ_IS1A_S13_NSR_INS5_IJS14_SF_EEENS5_IJSF_SB_EEEEEEENS4_39AutoVectorizingCopyWithAssumedAlignmentILi128EEENS4_14SM90_TMA_STOREES21_S23_S23_EEEvvEEEEvNT_6ParamsE,@function
        .size           _ZN7cutlass13device_kernelINS_4gemm6kernel13GemmUniversalIN4cute5tupleIJiiiiEEENS1_10collective13CollectiveMmaINS1_35MainloopSm100TmaUmmaWarpSpecializedILi8ELi2ELi4ENS5_IJNS4_1CILi1EEESB_SB_EEEEENS5_IJNSA_ILi128EEENSA_ILi64EEESE_EEEaNS5_IJlSB_lEEEaNS5_IJSB_llEEENS4_8TiledMMAINS4_8MMA_AtomIJNS4_15SM100_MMA_S8_SSIaaiLi128ELi64ELNS4_4UMMA5MajorE0ELSN_1ELNSM_8SaturateE0EEEEEENS4_6LayoutISC_NS5_IJNSA_ILi0EEESS_SS_EEEEENS5_IJNS4_10UnderscoreESV_SV_EEEEENS4_13SM90_TMA_LOADENS4_14ComposedLayoutINS4_7SwizzleILi3ELi4ELi3EEENS4_18smem_ptr_flag_bitsILi8EEENSR_INS5_IJNSA_ILi8EEESE_EEENS5_IJSE_SB_EEEEEEEvNS4_8identityESY_NSZ_INS10_ILi2ELi4ELi3EEES13_NSR_INS5_IJSF_S14_EEENS5_IJSB_SF_EEEEEEEvS19_EENS_8epilogue10collective18CollectiveEpilogueINS1G_23Sm100TmaWarpSpecializedILi1ELi1ELi64ELb0ELb0EEEJSG_NS5_IJNSR_ISE_SB_EENSR_ISF_SB_EEEEEaSH_aSH_NS1G_6fusion15FusionCallbacksIS1K_NS1O_17LinearCombinationIaiaiLNS_15FloatRoundStyleE2EEESG_S1N_JEEENS4_5SM1004TMEM4LOAD26SM100_TMEM_LOAD_32dp32b64xESY_NSZ_IS1A_S13_NSR_INS5_IJS14_SF_EEENS5_IJSF_SB_EEEEEEENS4_39AutoVectorizingCopyWithAssumedAlignmentILi128EEENS4_14SM90_TMA_STOREES21_S23_S23_EEEvvEEEEvNT_6ParamsE,(.L_x_140 - _ZN7cutlass13device_kernelINS_4gemm6kernel13GemmUniversalIN4cute5tupleIJiiiiEEENS1_10collective13CollectiveMmaINS1_35MainloopSm100TmaUmmaWarpSpecializedILi8ELi2ELi4ENS5_IJNS4_1CILi1EEESB_SB_EEEEENS5_IJNSA_ILi128EEENSA_ILi64EEESE_EEEaNS5_IJlSB_lEEEaNS5_IJSB_llEEENS4_8TiledMMAINS4_8MMA_AtomIJNS4_15SM100_MMA_S8_SSIaaiLi128ELi64ELNS4_4UMMA5MajorE0ELSN_1ELNSM_8SaturateE0EEEEEENS4_6LayoutISC_NS5_IJNSA_ILi0EEESS_SS_EEEEENS5_IJNS4_10UnderscoreESV_SV_EEEEENS4_13SM90_TMA_LOADENS4_14ComposedLayoutINS4_7SwizzleILi3ELi4ELi3EEENS4_18smem_ptr_flag_bitsILi8EEENSR_INS5_IJNSA_ILi8EEESE_EEENS5_IJSE_SB_EEEEEEEvNS4_8identityESY_NSZ_INS10_ILi2ELi4ELi3EEES13_NSR_INS5_IJSF_S14_EEENS5_IJSB_SF_EEEEEEEvS19_EENS_8epilogue10collective18CollectiveEpilogueINS1G_23Sm100TmaWarpSpecializedILi1ELi1ELi64ELb0ELb0EEEJSG_NS5_IJNSR_ISE_SB_EENSR_ISF_SB_EEEEEaSH_aSH_NS1G_6fusion15FusionCallbacksIS1K_NS1O_17LinearCombinationIaiaiLNS_15FloatRoundStyleE2EEESG_S1N_JEEENS4_5SM1004TMEM4LOAD26SM100_TMEM_LOAD_32dp32b64xESY_NSZ_IS1A_S13_NSR_INS5_IJS14_SF_EEENS5_IJSF_SB_EEEEEEENS4_39AutoVectorizingCopyWithAssumedAlignmentILi128EEENS4_14SM90_TMA_STOREES21_S23_S23_EEEvvEEEEvNT_6ParamsE)
        .other          _ZN7cutlass13device_kernelINS_4gemm6kernel13GemmUniversalIN4cute5tupleIJiiiiEEENS1_10collective13CollectiveMmaINS1_35MainloopSm100TmaUmmaWarpSpecializedILi8ELi2ELi4ENS5_IJNS4_1CILi1EEESB_SB_EEEEENS5_IJNSA_ILi128EEENSA_ILi64EEESE_EEEaNS5_IJlSB_lEEEaNS5_IJSB_llEEENS4_8TiledMMAINS4_8MMA_AtomIJNS4_15SM100_MMA_S8_SSIaaiLi128ELi64ELNS4_4UMMA5MajorE0ELSN_1ELNSM_8SaturateE0EEEEEENS4_6LayoutISC_NS5_IJNSA_ILi0EEESS_SS_EEEEENS5_IJNS4_10UnderscoreESV_SV_EEEEENS4_13SM90_TMA_LOADENS4_14ComposedLayoutINS4_7SwizzleILi3ELi4ELi3EEENS4_18smem_ptr_flag_bitsILi8EEENSR_INS5_IJNSA_ILi8EEESE_EEENS5_IJSE_SB_EEEEEEEvNS4_8identityESY_NSZ_INS10_ILi2ELi4ELi3EEES13_NSR_INS5_IJSF_S14_EEENS5_IJSB_SF_EEEEEEEvS19_EENS_8epilogue10collective18CollectiveEpilogueINS1G_23Sm100TmaWarpSpecializedILi1ELi1ELi64ELb0ELb0EEEJSG_NS5_IJNSR_ISE_SB_EENSR_ISF_SB_EEEEEaSH_aSH_NS1G_6fusion15FusionCallbacksIS1K_NS1O_17LinearCombinationIaiaiLNS_15FloatRoundStyleE2EEESG_S1N_JEEENS4_5SM1004TMEM4LOAD26SM100_TMEM_LOAD_32dp32b64xESY_NSZ_IS1A_S13_NSR_INS5_IJS14_SF_EEENS5_IJSF_SB_EEEEEEENS4_39AutoVectorizingCopyWithAssumedAlignmentILi128EEENS4_14SM90_TMA_STOREES21_S23_S23_EEEvvEEEEvNT_6ParamsE,@"STO_CUDA_ENTRY STV_DEFAULT"
_ZN7cutlass13device_kernelINS_4gemm6kernel13GemmUniversalIN4cute5tupleIJiiiiEEENS1_10collective13CollectiveMmaINS1_35MainloopSm100TmaUmmaWarpSpecializedILi8ELi2ELi4ENS5_IJNS4_1CILi1EEESB_SB_EEEEENS5_IJNSA_ILi128EEENSA_ILi64EEESE_EEEaNS5_IJlSB_lEEEaNS5_IJSB_llEEENS4_8TiledMMAINS4_8MMA_AtomIJNS4_15SM100_MMA_S8_SSIaaiLi128ELi64ELNS4_4UMMA5MajorE0ELSN_1ELNSM_8SaturateE0EEEEEENS4_6LayoutISC_NS5_IJNSA_ILi0EEESS_SS_EEEEENS5_IJNS4_10UnderscoreESV_SV_EEEEENS4_13SM90_TMA_LOADENS4_14ComposedLayoutINS4_7SwizzleILi3ELi4ELi3EEENS4_18smem_ptr_flag_bitsILi8EEENSR_INS5_IJNSA_ILi8EEESE_EEENS5_IJSE_SB_EEEEEEEvNS4_8identityESY_NSZ_INS10_ILi2ELi4ELi3EEES13_NSR_INS5_IJSF_S14_EEENS5_IJSB_SF_EEEEEEEvS19_EENS_8epilogue10collective18CollectiveEpilogueINS1G_23Sm100TmaWarpSpecializedILi1ELi1ELi64ELb0ELb0EEEJSG_NS5_IJNSR_ISE_SB_EENSR_ISF_SB_EEEEEaSH_aSH_NS1G_6fusion15FusionCallbacksIS1K_NS1O_17LinearCombinationIaiaiLNS_15FloatRoundStyleE2EEESG_S1N_JEEENS4_5SM1004TMEM4LOAD26SM100_TMEM_LOAD_32dp32b64xESY_NSZ_IS1A_S13_NSR_INS5_IJS14_SF_EEENS5_IJSF_SB_EEEEEEENS4_39AutoVectorizingCopyWithAssumedAlignmentILi128EEENS4_14SM90_TMA_STOREES21_S23_S23_EEEvvEEEEvNT_6ParamsE:
[----:B------:R-:W1:Y:S01]  /*0000*/  LDC R1, c[0x0][0x37c] ;  /* 0x0000df00ff017b82 */ /* 0x000e620000000800 */
[----:B------:R-:W2:Y:S01]  /*0010*/  S2R R176, SR_TID.X ;  /* 0x0000000000b07919 */ /* 0x000ea20000002100 */
[----:B------:R-:W3:Y:S01]  /*0020*/  LDCU.64 UR4, c[0x0][0x890] ;  /* 0x00011200ff0477ac */ /* 0x000ee20008000a00 */
[----:B------:R-:W-:Y:S02]  /*0030*/  PRMT R168, RZ, 0x7610, R168 ;  /* 0x00007610ffa87816 */ /* 0x000fe400000000a8 */
[----:B------:R-:W-:Y:S01]  /*0040*/  ELECT P5, URZ, PT ;  /* 0x0000000000ff782f */ /* 0x000fe200038a0000 */
[----:B------:R-:W4:Y:S01]  /*0050*/  LDCU.64 UR40, c[0x0][0x358] ;  /* 0x00006b00ff2877ac */ /* 0x000f220008000a00 */
[----:B---3--:R-:W-:-:S04]  /*0060*/  UISETP.NE.U32.AND UP0, UPT, UR4, URZ, UPT ;  /* 0x000000ff0400728c */ /* 0x008fc8000bf05070 */
[----:B------:R-:W-:Y:S01]  /*0070*/  UISETP.NE.AND.EX UP0, UPT, UR5, URZ, UPT, UP0 ;  /* 0x000000ff0500728c */ /* 0x000fe2000bf05300 */
[----:B--2---:R-:W-:-:S05]  /*0080*/  SHF.R.U32.HI R181, RZ, 0x5, R176 ;  /* 0x00000005ffb57819 */ /* 0x004fca00000116b0 */
[----:B------:R-:W2:Y:S02]  /*0090*/  SHFL.IDX PT, R0, R181, RZ, 0x1f ;  /* 0x00001fffb5007589 */ /* 0x000ea400000e0000 */
[----:B--2---:R-:W-:Y:S01]  /*00a0*/  R2UR UR8, R0 ;  /* 0x00000000000872ca */ /* 0x004fe200000e0000 */
[----:B-1--4-:R-:W-:-:S14]  /*00b0*/  BRA.U UP0, `(.L_x_0) ;  /* 0x00000001002c7547 */ /* 0x012fdc000b800000 */
[----:B------:R-:W1:Y:S02]  /*00c0*/  LDCU.64 UR6, c[0x0][0x888] ;  /* 0x00011100ff0677ac */ /* 0x000e640008000a00 */
[----:B-1----:R-:W-:-:S04]  /*00d0*/  UISETP.NE.U32.AND UP0, UPT, UR6, URZ, UPT ;  /* 0x000000ff0600728c */ /* 0x002fc8000bf05070 */
[----:B------:R-:W-:-:S09]  /*00e0*/  UISETP.NE.AND.EX UP0, UPT, UR7, URZ, UPT, UP0 ;  /* 0x000000ff0700728c */ /* 0x000fd2000bf05300 */
[----:B------:R-:W-:Y:S05]  /*00f0*/  BRA.U !UP0, `(.L_x_1) ;  /* 0x0000000108107547 */ /* 0x000fea000b800000 */
[----:B------:R-:W1:Y:S02]  /*0100*/  LDC.64 R80, c[0x0][0x888] ;  /* 0x00022200ff507b82 */ /* 0x000e640000000a00 */
[----:B-1----:R1:W5:Y:S01]  /*0110*/  LDG.E R80, desc[UR40][R80.64] ;  /* 0x0000002850507981 */ /* 0x002362000c1e1900 */
[----:B------:R-:W-:Y:S01]  /*0120*/  HFMA2 R168, -RZ, RZ, 0, 5.9604644775390625e-08 ;  /* 0x00000001ffa87431 */ /* 0x000fe200000001ff */
[----:B------:R-:W-:Y:S05]  /*0130*/  BRA `(.L_x_0) ;  /* 0x00000000000c7947 */ /* 0x000fea0003800000 */
.L_x_1:
[----:B------:R-:W1:Y:S01]  /*0140*/  LDCU UR6, c[0x0][0x880] ;  /* 0x00011000ff0677ac */ /* 0x000e620008000800 */
[----:B------:R-:W-:Y:S01]  /*0150*/  HFMA2 R168, -RZ, RZ, 0, 5.9604644775390625e-08 ;  /* 0x00000001ffa87431 */ /* 0x000fe200000001ff */
[----:B-1----:R-:W-:-:S07]  /*0160*/  MOV R80, UR6 ;  /* 0x0000000600507c02 */ /* 0x002fce0008000f00 */
.L_x_0:
[----:B------:R-:W2:Y:S02]  /*0170*/  LDCU.64 UR6, c[0x0][0x8b0] ;  /* 0x00011600ff0677ac */ /* 0x000ea40008000a00 */
[----:B--2---:R-:W-:-:S04]  /*0180*/  UISETP.NE.U32.AND UP0, UPT, UR6, URZ, UPT ;  /* 0x000000ff0600728c */ /* 0x004fc8000bf05070 */
[----:B------:R-:W-:-:S09]  /*0190*/  UISETP.NE.AND.EX UP0, UPT, UR7, URZ, UPT, UP0 ;  /* 0x000000ff0700728c */ /* 0x000fd2000bf05300 */
[----:B------:R-:W-:Y:S05]  /*01a0*/  BRA.U UP0, `(.L_x_2) ;  /* 0x0000000100247547 */ /* 0x000fea000b800000 */
[----:B------:R-:W2:Y:S02]  /*01b0*/  LDCU.64 UR6, c[0x0][0x8a8] ;  /* 0x00011500ff0677ac */ /* 0x000ea40008000a00 */
[----:B--2---:R-:W-:-:S04]  /*01c0*/  UISETP.NE.U32.AND UP0, UPT, UR6, URZ, UPT ;  /* 0x000000ff0600728c */ /* 0x004fc8000bf05070 */
[----:B------:R-:W-:-:S09]  /*01d0*/  UISETP.NE.AND.EX UP0, UPT, UR7, URZ, UPT, UP0 ;  /* 0x000000ff0700728c */ /* 0x000fd2000bf05300 */
[----:B------:R-:W-:Y:S05]  /*01e0*/  BRA.U !UP0, `(.L_x_3) ;  /* 0x00000001080c7547 */ /* 0x000fea000b800000 */
[----:B------:R-:W2:Y:S02]  /*01f0*/  LDC.64 R78, c[0x0][0x8a8] ;  /* 0x00022a00ff4e7b82 */ /* 0x000ea40000000a00 */
[----:B--2---:R2:W5:Y:S01]  /*0200*/  LDG.E R78, desc[UR40][R78.64] ;  /* 0x000000284e4e7981 */ /* 0x004562000c1e1900 */
[----:B------:R-:W-:Y:S05]  /*0210*/  BRA `(.L_x_2) ;  /* 0x0000000000087947 */ /* 0x000fea0003800000 */
.L_x_3:
[----:B------:R-:W2:Y:S02]  /*0220*/  LDCU UR6, c[0x0][0x8a0] ;  /* 0x00011400ff0677ac */ /* 0x000ea40008000800 */
[----:B--2---:R-:W-:Y:S02]  /*0230*/  MOV R78, UR6 ;  /* 0x00000006004e7c02 */ /* 0x004fe40008000f00 */
.L_x_2:
[----:B------:R-:W-:Y:S01]  /*0240*/  IMAD.U32 R0, RZ, RZ, UR8 ;  /* 0x00000008ff007e24 */ /* 0x000fe2000f8e00ff */
[----:B------:R-:W-:Y:S04]  /*0250*/  BSSY.RECONVERGENT B0, `(.L_x_4) ;  /* 0x000000c000007945 */ /* 0x000fe80003800200 */
[C---:B------:R-:W-:Y:S02]  /*0260*/  ISETP.NE.OR P1, PT, R0.reuse, 0x1, !P5 ;  /* 0x000000010000780c */ /* 0x040fe40006f25670 */
[----:B------:R-:W-:-:S11]  /*0270*/  ISETP.NE.OR P0, PT, R0, 0x3, !P5 ;  /* 0x000000030000780c */ /* 0x000fd60006f05670 */
[----:B------:R-:W-:Y:S05]  /*0280*/  @P1 BRA `(.L_x_5) ;  /* 0x0000000000201947 */ /* 0x000fea0003800000 */
[----:B------:R-:W3:Y:S02]  /*0290*/  LDCU.64 UR6, c[0x0][0x348] ;  /* 0x00006900ff0677ac */ /* 0x000ee40008000a00 */
[----:B---3--:R-:W-:Y:S02]  /*02a0*/  UIADD3 UR10, UP1, UPT, UR6, 0x80, URZ ;  /* 0x00000080060a7890 */ /* 0x008fe4000ff3e0ff */
[----:B------:R-:W-:Y:S02]  /*02b0*/  UIADD3 UR6, UP0, UPT, UR6, 0x180, URZ ;  /* 0x0000018006067890 */ /* 0x000fe4000ff1e0ff */
[----:B------:R-:W-:Y:S02]  /*02c0*/  UIADD3.X UR11, UPT, UPT, URZ, UR7, URZ, UP1, !UPT ;  /* 0x00000007ff0b7290 */ /* 0x000fe40008ffe4ff */
[----:B------:R-:W-:-:S07]  /*02d0*/  UIADD3.X UR7, UPT, UPT, URZ, UR7, URZ, UP0, !UPT ;  /* 0x00000007ff077290 */ /* 0x000fce00087fe4ff */
[----:B------:R3:W-:Y:S02]  /*02e0*/  UTMACCTL.PF [UR10] ;  /* 0x000000000a0079b9 */ /* 0x0007e40008040000 */
[----:B------:R3:W-:Y:S02]  /*02f0*/  UTMACCTL.PF [UR6] ;  /* 0x00000000060079b9 */ /* 0x0007e40008040000 */
[----:B---3--:R-:W-:Y:S01]  /*0300*/  NOP ;  /* 0x0000000000007918 */ /* 0x008fe20000000000 */
.L_x_5:
[----:B------:R-:W-:Y:S05]  /*0310*/  BSYNC.RECONVERGENT B0 ;  /* 0x0000000000007941 */ /* 0x000fea0003800200 */
.L_x_4:
[----:B------:R-:W-:Y:S04]  /*0320*/  BSSY.RECONVERGENT B0, `(.L_x_6) ;  /* 0x000000a000007945 */ /* 0x000fe80003800200 */
        /* <DEDUP_REMOVED lines=9> */
.L_x_7:
[----:B------:R-:W-:Y:S05]  /*03c0*/  BSYNC.RECONVERGENT B0 ;  /* 0x0000000000007941 */ /* 0x000fea0003800200 */
.L_x_6:
[----:B------:R-:W3:Y:S01]  /*03d0*/  LDCU.64 UR6, c[0x0][0x888] ;  /* 0x00011100ff0677ac */ /* 0x000ee20008000a00 */
[----:B------:R-:W-:Y:S02]  /*03e0*/  UISETP.EQ.U32.AND UP1, UPT, UR4, URZ, UPT ;  /* 0x000000ff0400728c */ /* 0x000fe4000bf22070 */
[----:B------:R-:W-:Y:S02]  /*03f0*/  UPLOP3.LUT UP2, UPT, UPT, UPT, UPT, 0x80, 0x8 ;  /* 0x000000000008789c */ /* 0x000fe40003f4f070 */
[----:B---3--:R-:W-:-:S04]  /*0400*/  UISETP.NE.U32.AND UP0, UPT, UR6, URZ, UPT ;  /* 0x000000ff0600728c */ /* 0x008fc8000bf05070 */
[----:B------:R-:W-:-:S04]  /*0410*/  UISETP.NE.AND.EX UP0, UPT, UR7, URZ, UPT, UP0 ;  /* 0x000000ff0700728c */ /* 0x000fc8000bf05300 */
[----:B------:R-:W-:-:S04]  /*0420*/  UISETP.EQ.OR.EX UP3, UPT, UR5, URZ, !UP0, UP1 ;  /* 0x000000ff0500728c */ /* 0x000fc8000c762710 */
[----:B------:R-:W-:-:S05]  /*0430*/  UP2UR UR44, UPR, URZ, 0x8 ;  /* 0x00000008ff2c7883 */ /* 0x000fca0008000000 */
[----:B------:R-:W-:Y:S07]  /*0440*/  BRA.U !UP3, `(.L_x_8) ;  /* 0x000000010b207547 */ /* 0x000fee000b800000 */
[----:B-----5:R-:W-:Y:S01]  /*0450*/  R2UR UR6, R80 ;  /* 0x00000000500672ca */ /* 0x020fe200000e0000 */
[----:B------:R-:W-:Y:S02]  /*0460*/  UISETP.NE.U32.AND UP2, UPT, UR4, URZ, UPT ;  /* 0x000000ff0400728c */ /* 0x000fe4000bf45070 */
[----:B------:R-:W-:Y:S02]  /*0470*/  USEL UR4, URZ, 0xffffffff, UP0 ;  /* 0xffffffffff047887 */ /* 0x000fe40008000000 */
[----:B------:R-:W-:-:S08]  /*0480*/  UISETP.NE.AND.EX UP2, UPT, UR5, URZ, UPT, UP2 ;  /* 0x000000ff0500728c */ /* 0x000fd0000bf45320 */
[----:B------:R-:W-:-:S04]  /*0490*/  UISETP.NE.AND UP1, UPT, UR6, URZ, UPT ;  /* 0x000000ff0600728c */ /* 0x000fc8000bf25270 */
[----:B------:R-:W-:-:S04]  /*04a0*/  @!UP2 USEL UR4, URZ, 0xffffffff, UP1 ;  /* 0xffffffffff04a887 */ /* 0x000fc80008800000 */
[----:B------:R-:W-:-:S04]  /*04b0*/  ULOP3.LUT UR4, UR4, 0x1, URZ, 0xc0, !UPT ;  /* 0x0000000104047892 */ /* 0x000fc8000f8ec0ff */
[----:B------:R-:W-:-:S11]  /*04c0*/  UISETP.NE.U32.AND UP2, UPT, UR4, 0x1, UPT ;  /* 0x000000010400788c */ /* 0x000fd6000bf45070 */
.L_x_8:
[----:B------:R-:W3:Y:S01]  /*04d0*/  SHFL.IDX PT, R2, R181, RZ, 0x1f ;  /* 0x00001fffb5027589 */ /* 0x000ee200000e0000 */
[----:B------:R-:W-:-:S04]  /*04e0*/  UISETP.NE.AND UP1, UPT, UR8, 0x2, UPT ;  /* 0x000000020800788c */ /* 0x000fc8000bf25270 */
[----:B------:R-:W-:Y:S01]  /*04f0*/  USEL UR13, URZ, 0x1, UP1 ;  /* 0x00000001ff0d7887 */ /* 0x000fe20008800000 */
[----:B---3--:R-:W-:-:S13]  /*0500*/  ISETP.NE.AND P0, PT, R2, RZ, PT ;  /* 0x000000ff0200720c */ /* 0x008fda0003f05270 */
[----:B------:R-:W-:Y:S05]  /*0510*/  @P0 BRA `(.L_x_9) ;  /* 0x0000000000680947 */ /* 0x000fea0003800000 */
[----:B------:R-:W3:Y:S01]  /*0520*/  S2UR UR5, SR_CgaCtaId ;  /* 0x00000000000579c3 */ /* 0x000ee20000008800 */
[----:B------:R-:W-:Y:S01]  /*0530*/  UMOV UR6, 0x400 ;  /* 0x0000040000067882 */ /* 0x000fe20000000000 */
[----:B------:R-:W-:Y:S01]  /*0540*/  UMOV UR4, 0x1 ;  /* 0x0000000100047882 */ /* 0x000fe20000000000 */
[----:B------:R-:W-:Y:S01]  /*0550*/  ELECT P0, URZ, PT ;  /* 0x0000000000ff782f */ /* 0x000fe20003800000 */
[----:B---3--:R-:W-:Y:S02]  /*0560*/  ULEA UR5, UR5, UR6, 0x18 ;  /* 0x0000000605057291 */ /* 0x008fe4000f8ec0ff */
[----:B------:R-:W-:-:S04]  /*0570*/  UIADD3 UR6, UPT, UPT, -UR4, 0x100000, URZ ;  /* 0x0010000004067890 */ /* 0x000fc8000fffe1ff */
[----:B------:R-:W-:Y:S02]  /*0580*/  USHF.L.U32 UR7, UR6, 0xb, URZ ;  /* 0x0000000b06077899 */ /* 0x000fe400080006ff */
[----:B------:R-:W-:Y:S01]  /*0590*/  USHF.L.U32 UR6, UR6, 0x1, URZ ;  /* 0x0000000106067899 */ /* 0x000fe200080006ff */
[----:B------:R-:W3:Y:S11]  /*05a0*/  FENCE.VIEW.ASYNC.S ;  /* 0x00000000000073c6 */ /* 0x000ef60000000000 */
[----:B---3--:R3:W4:Y:S01]  /*05b0*/  SYNCS.EXCH.64 URZ, [UR5], UR6 ;  /* 0x0000000605ff75b2 */ /* 0x0087220008000100 */
[----:B------:R3:W1:Y:S01]  /*05c0*/  SYNCS.EXCH.64 URZ, [UR5+0x40], UR6 ;  /* 0x0000400605ff75b2 */ /* 0x0006620008000100 */
        /* <DEDUP_REMOVED lines=13> */
[----:B------:R3:W1:Y:S02]  /*06a0*/  SYNCS.EXCH.64 URZ, [UR5+0x78], UR6 ;  /* 0x0000780605ff75b2 */ /* 0x0006640008000100 */
[----:B---3--:R-:W-:Y:S01]  /*06b0*/  NOP ;  /* 0x0000000000007918 */ /* 0x008fe20000000000 */
.L_x_9:
[----:B------:R-:W3:Y:S01]  /*06c0*/  SHFL.IDX PT, R2, R181, RZ, 0x1f ;  /* 0x00001fffb5027589 */ /* 0x000ee200000e0000 */
[----:B------:R-:W-:Y:S01]  /*06d0*/  NOP ;  /* 0x0000000000007918 */ /* 0x000fe20000000000 */
[----:B---3--:R-:W-:-:S13]  /*06e0*/  ISETP.NE.AND P0, PT, R2, 0x1, PT ;  /* 0x000000010200780c */ /* 0x008fda0003f05270 */
[----:B------:R-:W-:Y:S05]  /*06f0*/  @P0 BRA `(.L_x_10) ;  /* 0x0000000000400947 */ /* 0x000fea0003800000 */
[----:B------:R-:W3:Y:S01]  /*0700*/  S2UR UR6, SR_CgaCtaId ;  /* 0x00000000000679c3 */ /* 0x000ee20000008800 */
[----:B------:R-:W-:Y:S01]  /*0710*/  UMOV UR7, 0x400 ;  /* 0x0000040000077882 */ /* 0x000fe20000000000 */
[----:B------:R-:W-:Y:S01]  /*0720*/  UMOV UR5, 0x20 ;  /* 0x0000002000057882 */ /* 0x000fe20000000000 */
[----:B------:R-:W-:Y:S01]  /*0730*/  UMOV UR4, 0x80 ;  /* 0x0000008000047882 */ /* 0x000fe20000000000 */
[----:B------:R-:W-:-:S04]  /*0740*/  UIADD3 UR10, UPT, UPT, -UR5, 0x100000, URZ ;  /* 0x00100000050a7890 */ /* 0x000fc8000fffe1ff */
[----:B------:R-:W-:Y:S02]  /*0750*/  USHF.L.U32 UR11, UR10, 0xb, URZ ;  /* 0x0000000b0a0b7899 */ /* 0x000fe400080006ff */
[----:B------:R-:W-:Y:S02]  /*0760*/  USHF.L.U32 UR10, UR10, 0x1, URZ ;  /* 0x000000010a0a7899 */ /* 0x000fe400080006ff */
[----:B------:R-:W-:-:S04]  /*0770*/  UIADD3 UR4, UPT, UPT, -UR4, 0x100000, URZ ;  /* 0x0010000004047890 */ /* 0x000fc8000fffe1ff */
[----:B------:R-:W-:Y:S02]  /*0780*/  USHF.L.U32 UR5, UR4, 0xb, URZ ;  /* 0x0000000b04057899 */ /* 0x000fe400080006ff */
[----:B------:R-:W-:Y:S01]  /*0790*/  USHF.L.U32 UR4, UR4, 0x1, URZ ;  /* 0x0000000104047899 */ /* 0x000fe200080006ff */
[----:B------:R-:W-:Y:S01]  /*07a0*/  ELECT P0, URZ, PT ;  /* 0x0000000000ff782f */ /* 0x000fe20003800000 */
[----:B---3--:R-:W-:Y:S01]  /*07b0*/  ULEA UR6, UR6, UR7, 0x18 ;  /* 0x0000000706067291 */ /* 0x008fe2000f8ec0ff */
[----:B------:R-:W3:Y:S11]  /*07c0*/  FENCE.VIEW.ASYNC.S ;  /* 0x00000000000073c6 */ /* 0x000ef60000000000 */
[----:B---3--:R3:W1:Y:S01]  /*07d0*/  SYNCS.EXCH.64 URZ, [UR6+0x80], UR10 ;  /* 0x0000800a06ff75b2 */ /* 0x0086620008000100 */
[----:B------:R3:W1:Y:S01]  /*07e0*/  SYNCS.EXCH.64 URZ, [UR6+0x88], UR4 ;  /* 0x0000880406ff75b2 */ /* 0x0006620008000100 */
[----:B------:R-:W-:Y:S01]  /*07f0*/  NOP ;  /* 0x0000000000007918 */ /* 0x000fe20000000000 */
.L_x_10:
[----:B------:R-:W2:Y:S01]  /*0800*/  SHFL.IDX PT, R2, R181, RZ, 0x1f ;  /* 0x00001fffb5027589 */ /* 0x000ea200000e0000 */
[----:B------:R-:W-:Y:S01]  /*0810*/  NOP ;  /* 0x0000000000007918 */ /* 0x000fe20000000000 */
[----:B--2---:R-:W-:-:S13]  /*0820*/  ISETP.NE.AND P0, PT, R2, 0x3, PT ;  /* 0x000000030200780c */ /* 0x004fda0003f05270 */
[----:B------:R-:W-:Y:S05]  /*0830*/  @P0 BRA `(.L_x_11) ;  /* 0x0000000000300947 */ /* 0x000fea0003800000 */
[----:B---3--:R-:W2:Y:S01]  /*0840*/  S2UR UR5, SR_CgaCtaId ;  /* 0x00000000000579c3 */ /* 0x008ea20000008800 */
[----:B------:R-:W-:Y:S01]  /*0850*/  UMOV UR6, 0x400 ;  /* 0x0000040000067882 */ /* 0x000fe20000000000 */
[----:B------:R-:W-:Y:S01]  /*0860*/  UMOV UR4, 0x20 ;  /* 0x0000002000047882 */ /* 0x000fe20000000000 */
[----:B------:R-:W-:Y:S01]  /*0870*/  ELECT P0, URZ, PT ;  /* 0x0000000000ff782f */ /* 0x000fe20003800000 */
[----:B--2---:R-:W-:Y:S02]  /*0880*/  ULEA UR5, UR5, UR6, 0x18 ;  /* 0x0000000605057291 */ /* 0x004fe4000f8ec0ff */
[----:B------:R-:W-:-:S04]  /*0890*/  UIADD3 UR6, UPT, UPT, -UR4, 0x100000, URZ ;  /* 0x0010000004067890 */ /* 0x000fc8000fffe1ff */
[----:B------:R-:W-:Y:S02]  /*08a0*/  USHF.L.U32 UR7, UR6, 0xb, URZ ;  /* 0x0000000b06077899 */ /* 0x000fe400080006ff */
[----:B------:R-:W-:Y:S01]  /*08b0*/  USHF.L.U32 UR6, UR6, 0x1, URZ ;  /* 0x0000000106067899 */ /* 0x000fe200080006ff */
[----:B------:R-:W2:Y:S11]  /*08c0*/  FENCE.VIEW.ASYNC.S ;  /* 0x00000000000073c6 */ /* 0x000eb60000000000 */
[----:B--2---:R2:W3:Y:S01]  /*08d0*/  SYNCS.EXCH.64 URZ, [UR5+0x90], UR6 ;  /* 0x0000900605ff75b2 */ /* 0x0044e20008000100 */
[----:B------:R2:W1:Y:S01]  /*08e0*/  SYNCS.EXCH.64 URZ, [UR5+0x98], UR6 ;  /* 0x0000980605ff75b2 */ /* 0x0004620008000100 */
[----:B------:R-:W-:Y:S01]  /*08f0*/  NOP ;  /* 0x0000000000007918 */ /* 0x000fe20000000000 */
.L_x_11:
[----:B------:R-:W4:Y:S01]  /*0900*/  SHFL.IDX PT, R2, R181, RZ, 0x1f ;  /* 0x00001fffb5027589 */ /* 0x000f2200000e0000 */
[----:B------:R-:W-:Y:S01]  /*0910*/  NOP ;  /* 0x0000000000007918 */ /* 0x000fe20000000000 */
[----:B----4-:R-:W-:-:S13]  /*0920*/  ISETP.NE.AND P0, PT, R2, 0x4, PT ;  /* 0x000000040200780c */ /* 0x010fda0003f05270 */
[----:B------:R-:W-:Y:S05]  /*0930*/  @P0 BRA `(.L_x_12) ;  /* 0x00000000004c0947 */ /* 0x000fea0003800000 */
[----:B--23--:R-:W2:Y:S01]  /*0940*/  S2UR UR5, SR_CgaCtaId ;  /* 0x00000000000579c3 */ /* 0x00cea20000008800 */
[----:B------:R-:W-:Y:S01]  /*0950*/  UMOV UR7, 0x100 ;  /* 0x0000010000077882 */ /* 0x000fe20000000000 */
[----:B------:R-:W-:Y:S01]  /*0960*/  UMOV UR6, 0x400 ;  /* 0x0000040000067882 */ /* 0x000fe20000000000 */
[----:B------:R-:W-:Y:S01]  /*0970*/  USEL UR7, UR7, 0xe0, UP2 ;  /* 0x000000e007077887 */ /* 0x000fe20009000000 */
[----:B------:R-:W-:Y:S01]  /*0980*/  UMOV UR4, 0x1 ;  /* 0x0000000100047882 */ /* 0x000fe20000000000 */
[----:B------:R-:W-:Y:S01]  /*0990*/  ELECT P0, URZ, PT ;  /* 0x0000000000ff782f */ /* 0x000fe20003800000 */
[----:B------:R-:W-:-:S04]  /*09a0*/  UIADD3 UR10, UPT, UPT, -UR4, 0x100000, URZ ;  /* 0x00100000040a7890 */ /* 0x000fc8000fffe1ff */
[----:B------:R-:W-:Y:S02]  /*09b0*/  USHF.L.U32 UR11, UR10, 0xb, URZ ;  /* 0x0000000b0a0b7899 */ /* 0x000fe400080006ff */
[----:B------:R-:W-:Y:S02]  /*09c0*/  USHF.L.U32 UR10, UR10, 0x1, URZ ;  /* 0x000000010a0a7899 */ /* 0x000fe400080006ff */
[----:B--2---:R-:W-:Y:S02]  /*09d0*/  ULEA UR5, UR5, UR6, 0x18 ;  /* 0x0000000605057291 */ /* 0x004fe4000f8ec0ff */
[----:B------:R-:W-:-:S04]  /*09e0*/  UIADD3 UR6, UPT, UPT, -UR7, 0x100000, URZ ;  /* 0x0010000007067890 */ /* 0x000fc8000fffe1ff */
[----:B------:R-:W-:Y:S02]  /*09f0*/  USHF.L.U32 UR7, UR6, 0xb, URZ ;  /* 0x0000000b06077899 */ /* 0x000fe400080006ff */
[----:B------:R-:W-:Y:S01]  /*0a00*/  USHF.L.U32 UR6, UR6, 0x1, URZ ;  /* 0x0000000106067899 */ /* 0x000fe200080006ff */
[----:B------:R-:W2:Y:S03]  /*0a10*/  FENCE.VIEW.ASYNC.S ;  /* 0x00000000000073c6 */ /* 0x000ea60000000000 */
[----:B--2---:R4:W2:Y:S08]  /*0a20*/  SYNCS.EXCH.64 URZ, [UR5+0xa0], UR10 ;  /* 0x0000a00a05ff75b2 */ /* 0x0048b00008000100 */
[----:B------:R4:W3:Y:S01]  /*0a30*/  SYNCS.EXCH.64 URZ, [UR5+0xb0], UR6 ;  /* 0x0000b00605ff75b2 */ /* 0x0008e20008000100 */
[----:B------:R4:W1:Y:S01]  /*0a40*/  SYNCS.EXCH.64 URZ, [UR5+0xa8], UR10 ;  /* 0x0000a80a05ff75b2 */ /* 0x0008620008000100 */
[----:B------:R4:W1:Y:S02]  /*0a50*/  SYNCS.EXCH.64 URZ, [UR5+0xb8], UR6 ;  /* 0x0000b80605ff75b2 */ /* 0x0008640008000100 */
[----:B----4-:R-:W-:Y:S01]  /*0a60*/  NOP ;  /* 0x0000000000007918 */ /* 0x010fe20000000000 */
.L_x_12:
[----:B------:R-:W4:Y:S01]  /*0a70*/  SHFL.IDX PT, R2, R181, RZ, 0x1f ;  /* 0x00001fffb5027589 */ /* 0x000f2200000e0000 */
[----:B------:R-:W-:Y:S01]  /*0a80*/  NOP ;  /* 0x0000000000007918 */ /* 0x000fe20000000000 */
[----:B----4-:R-:W-:-:S13]  /*0a90*/  ISETP.NE.AND P0, PT, R2, 0x5, PT ;  /* 0x000000050200780c */ /* 0x010fda0003f05270 */
[----:B------:R-:W-:Y:S05]  /*0aa0*/  @P0 BRA `(.L_x_13) ;  /* 0x0000000000580947 */ /* 0x000fea0003800000 */
[----:B--23--:R-:W2:Y:S01]  /*0ab0*/  S2UR UR6, SR_CgaCtaId ;  /* 0x00000000000679c3 */ /* 0x00cea20000008800 */
        /* <DEDUP_REMOVED lines=10> */
[----:B--2---:R-:W-:Y:S01]  /*0b60*/  ULEA UR6, UR6, UR7, 0x18 ;  /* 0x0000000706067291 */ /* 0x004fe2000f8ec0ff */
[----:B------:R-:W2:Y:S11]  /*0b70*/  FENCE.VIEW.ASYNC.S ;  /* 0x00000000000073c6 */ /* 0x000eb60000000000 */
[----:B--2---:R4:W2:Y:S01]  /*0b80*/  SYNCS.EXCH.64 URZ, [UR6+0xc0], UR10 ;  /* 0x0000c00a06ff75b2 */ /* 0x0048a20008000100 */
[----:B------:R4:W3:Y:S01]  /*0b90*/  SYNCS.EXCH.64 URZ, [UR6+0xe0], UR4 ;  /* 0x0000e00406ff75b2 */ /* 0x0008e20008000100 */
[----:B------:R4:W1:Y:S01]  /*0ba0*/  SYNCS.EXCH.64 URZ, [UR6+0xc8], UR10 ;  /* 0x0000c80a06ff75b2 */ /* 0x0008620008000100 */
[----:B------:R4:W1:Y:S01]  /*0bb0*/  SYNCS.EXCH.64 URZ, [UR6+0xe8], UR4 ;  /* 0x0000e80406ff75b2 */ /* 0x0008620008000100 */
[----:B------:R4:W1:Y:S01]  /*0bc0*/  SYNCS.EXCH.64 URZ, [UR6+0xd0], UR10 ;  /* 0x0000d00a06ff75b2 */ /* 0x0008620008000100 */
[----:B------:R4:W1:Y:S01]  /*0bd0*/  SYNCS.EXCH.64 URZ, [UR6+0xf0], UR4 ;  /* 0x0000f00406ff75b2 */ /* 0x0008620008000100 */
[----:B------:R4:W1:Y:S01]  /*0be0*/  SYNCS.EXCH.64 URZ, [UR6+0xd8], UR10 ;  /* 0x0000d80a06ff75b2 */ /* 0x0008620008000100 */
[----:B------:R4:W1:Y:S02]  /*0bf0*/  SYNCS.EXCH.64 URZ, [UR6+0xf8], UR4 ;  /* 0x0000f80406ff75b2 */ /* 0x0008640008000100 */
[----:B----4-:R-:W-:Y:S01]  /*0c00*/  NOP ;  /* 0x0000000000007918 */ /* 0x010fe20000000000 */
.L_x_13:
[----:B------:R-:W4:Y:S01]  /*0c10*/  SHFL.IDX PT, R2, R181, RZ, 0x1f ;  /* 0x00001fffb5027589 */ /* 0x000f2200000e0000 */
[----:B------:R-:W-:Y:S01]  /*0c20*/  NOP ;  /* 0x0000000000007918 */ /* 0x000fe20000000000 */
[----:B----4-:R-:W-:-:S13]  /*0c30*/  ISETP.NE.AND P0, PT, R2, 0x3, PT ;  /* 0x000000030200780c */ /* 0x010fda0003f05270 */
[----:B------:R-:W-:Y:S05]  /*0c40*/  @P0 BRA `(.L_x_14) ;  /* 0x0000000000380947 */ /* 0x000fea0003800000 */
[----:B--23--:R-:W2:Y:S01]  /*0c50*/  S2UR UR5, SR_CgaCtaId ;  /* 0x00000000000579c3 */ /* 0x00cea20000008800 */
        /* <DEDUP_REMOVED lines=8> */
[----:B--2---:R4:W2:Y:S01]  /*0ce0*/  SYNCS.EXCH.64 URZ, [UR5+0x100], UR6 ;  /* 0x0001000605ff75b2 */ /* 0x0048a20008000100 */
[----:B------:R4:W3:Y:S01]  /*0cf0*/  SYNCS.EXCH.64 URZ, [UR5+0x110], UR6 ;  /* 0x0001100605ff75b2 */ /* 0x0008e20008000100 */
[----:B------:R4:W1:Y:S01]  /*0d00*/  SYNCS.EXCH.64 URZ, [UR5+0x108], UR6 ;  /* 0x0001080605ff75b2 */ /* 0x0008620008000100 */
[----:B------:R4:W1:Y:S02]  /*0d10*/  SYNCS.EXCH.64 URZ, [UR5+0x118], UR6 ;  /* 0x0001180605ff75b2 */ /* 0x0008640008000100 */
[----:B----4-:R-:W-:Y:S01]  /*0d20*/  NOP ;  /* 0x0000000000007918 */ /* 0x010fe20000000000 */
.L_x_14:
[----:B--23--:R-:W2:Y:S01]  /*0d30*/  S2UR UR5, SR_CTAID.X ;  /* 0x00000000000579c3 */ /* 0x00cea20000002500 */
[----:B------:R-:W-:-:S05]  /*0d40*/  CS2R.32 R167, SR_CgaSize ;  /* 0x0000000000a77805 */ /* 0x000fca0000008a00 */
[----:B------:R-:W-:-:S05]  /*0d50*/  IMAD R167, R167, -0xa0, RZ ;  /* 0xffffff60a7a77824 */ /* 0x000fca00078e02ff */
[----:B------:R-:W-:-:S14]  /*0d60*/  R2UR UR7, R167 ;  /* 0x00000000a70772ca */ /* 0x000fdc00000e0000 */
[----:B------:R-:W3:Y:S01]  /*0d70*/  LDCU UR7, c[0x0][UR7+0x2b0] ;  /* 0x00005600070777ac */ /* 0x000ee20008000800 */
[----:B------:R-:W-:Y:S01]  /*0d80*/  NOP ;  /* 0x0000000000007918 */ /* 0x000fe20000000000 */
[----:B------:R-:W-:-:S05]  /*0d90*/  CS2R.32 R167, SR_CgaSize ;  /* 0x0000000000a77805 */ /* 0x000fca0000008a00 */
[----:B------:R-:W-:-:S05]  /*0da0*/  IMAD R167, R167, -0xa0, RZ ;  /* 0xffffff60a7a77824 */ /* 0x000fca00078e02ff */
[----:B------:R-:W-:-:S14]  /*0db0*/  R2UR UR6, R167 ;  /* 0x00000000a70672ca */ /* 0x000fdc00000e0000 */
[----:B------:R-:W4:Y:S01]  /*0dc0*/  LDCU UR6, c[0x0][UR6+0x2b4] ;  /* 0x00005680060677ac */ /* 0x000f220008000800 */
[----:B------:R-:W1:Y:S08]  /*0dd0*/  S2UR UR4, SR_CTAID.Y ;  /* 0x00000000000479c3 */ /* 0x000e700000002600 */
[----:B------:R-:W4:Y:S01]  /*0de0*/  LDC R9, c[0x0][0xb24] ;  /* 0x0002c900ff097b82 */ /* 0x000f220000000800 */
[----:B--2---:R-:W-:-:S02]  /*0df0*/  I2FP.F32.U32 R4, UR5 ;  /* 0x0000000500047c45 */ /* 0x004fc40008201000 */
[----:B------:R-:W-:-:S05]  /*0e00*/  CS2R.32 R5, SR_CgaSize ;  /* 0x0000000000057805 */ /* 0x000fca0000008a00 */
[----:B------:R-:W-:-:S06]  /*0e10*/  IMAD R5, R5, -0xa0, RZ ;  /* 0xffffff6005057824 */ /* 0x000fcc00078e02ff */
[----:B------:R-:W2:Y:S01]  /*0e20*/  LDC R5, c[0x0][R5+0x2a0] ;  /* 0x0000a80005057b82 */ /* 0x000ea20000000800 */
[----:B------:R-:W-:Y:S01]  /*0e30*/  MOV R167, UR5 ;  /* 0x0000000500a77c02 */ /* 0x000fe20008000f00 */
[----:B---3--:R-:W-:Y:S01]  /*0e40*/  FMUL R4, R4, UR7 ;  /* 0x0000000704047c20 */ /* 0x008fe20008400000 */
[----:B-1----:R-:W-:Y:S02]  /*0e50*/  I2FP.F32.U32 R2, UR4 ;  /* 0x0000000400027c45 */ /* 0x002fe40008201000 */
[----:B------:R-:W-:-:S05]  /*0e60*/  CS2R.32 R3, SR_CgaSize ;  /* 0x0000000000037805 */ /* 0x000fca0000008a00 */
[----:B------:R-:W-:-:S06]  /*0e70*/  IMAD R3, R3, -0xa0, RZ ;  /* 0xffffff6003037824 */ /* 0x000fcc00078e02ff */
[----:B------:R-:W1:Y:S01]  /*0e80*/  LDC R3, c[0x0][R3+0x2a4] ;  /* 0x0000a90003037b82 */ /* 0x000e620000000800 */
[----:B------:R-:W3:Y:S01]  /*0e90*/  F2I.U32.TRUNC.NTZ R166, R4 ;  /* 0x0000000400a67305 */ /* 0x000ee2000020f000 */
[----:B------:R-:W-:Y:S01]  /*0ea0*/  MOV R165, UR4 ;  /* 0x0000000400a57c02 */ /* 0x000fe20008000f00 */
[----:B----4-:R-:W-:-:S05]  /*0eb0*/  FMUL R2, R2, UR6 ;  /* 0x0000000602027c20 */ /* 0x010fca0008400000 */
[----:B------:R-:W-:Y:S01]  /*0ec0*/  BAR.SYNC.DEFER_BLOCKING 0x0 ;  /* 0x0000000000007b1d */ /* 0x000fe20000010000 */
[----:B------:R-:W-:-:S05]  /*0ed0*/  ISETP.GE.AND P0, PT, R9, 0x1, PT ;  /* 0x000000010900780c */ /* 0x000fca0003f06270 */
[----:B------:R-:W4:Y:S02]  /*0ee0*/  F2I.U32.TRUNC.NTZ R164, R2 ;  /* 0x0000000200a47305 */ /* 0x000f24000020f000 */
[----:B------:R-:W1:Y:S01]  /*0ef0*/  S2UR UR36, SR_CTAID.Z ;  /* 0x00000000002479c3 */ /* 0x000e620000002700 */
[----:B---3--:R-:W-:-:S05]  /*0f00*/  IADD3 R166, PT, PT, -R166, RZ, RZ ;  /* 0x000000ffa6a67210 */ /* 0x008fca0007ffe1ff */
[----:B--2---:R-:W-:Y:S01]  /*0f10*/  IMAD R166, R5, R166, UR5 ;  /* 0x0000000505a67e24 */ /* 0x004fe2000f8e02a6 */
[----:B----4-:R-:W-:-:S05]  /*0f20*/  IADD3 R164, PT, PT, -R164, RZ, RZ ;  /* 0x000000ffa4a47210 */ /* 0x010fca0007ffe1ff */
[----:B-1----:R-:W-:Y:S01]  /*0f30*/  IMAD R164, R3, R164, UR4 ;  /* 0x0000000403a47e24 */ /* 0x002fe2000f8e02a4 */
[----:B------:R-:W-:Y:S06]  /*0f40*/  @!P0 BRA `(.L_x_15) ;  /* 0x0000000000b88947 */ /* 0x000fec0003800000 */
[----:B------:R-:W1:Y:S01]  /*0f50*/  LDC.64 R4, c[0x0][0xb18] ;  /* 0x0002c600ff047b82 */ /* 0x000e620000000a00 */
[----:B------:R-:W-:-:S07]  /*0f60*/  ISETP.NE.AND P0, PT, R9, 0x1, PT ;  /* 0x000000010900780c */ /* 0x000fce0003f05270 */
[----:B------:R-:W2:Y:S08]  /*0f70*/  LDC R10, c[0x0][0xb0c] ;  /* 0x0002c300ff0a7b82 */ /* 0x000eb00000000800 */
[----:B------:R-:W3:Y:S08]  /*0f80*/  LDC R11, c[0x0][0x370] ;  /* 0x0000dc00ff0b7b82 */ /* 0x000ef00000000800 */
[----:B------:R-:W4:Y:S01]  /*0f90*/  LDC R12, c[0x0][0x374] ;  /* 0x0000dd00ff0c7b82 */ /* 0x000f220000000800 */
[----:B-1----:R-:W-:-:S07]  /*0fa0*/  ISETP.NE.AND P1, PT, R4, 0x1, PT ;  /* 0x000000010400780c */ /* 0x002fce0003f25270 */
[----:B------:R-:W3:Y:S01]  /*0fb0*/  LDC.64 R6, c[0x0][0xb10] ;  /* 0x0002c400ff067b82 */ /* 0x000ee20000000a00 */
[----:B--2---:R-:W-:-:S07]  /*0fc0*/  ISETP.NE.AND P2, PT, R10, 0x1, PT ;  /* 0x000000010a00780c */ /* 0x004fce0003f45270 */
[----:B------:R-:W1:Y:S08]  /*0fd0*/  LDC R8, c[0x0][0xb20] ;  /* 0x0002c800ff087b82 */ /* 0x000e700000000800 */
[----:B------:R-:W2:Y:S01]  /*0fe0*/  LDC.64 R2, c[0x0][0xb28] ;  /* 0x0002ca00ff027b82 */ /* 0x000ea20000000a00 */
[----:B----4-:R-:W-:-:S04]  /*0ff0*/  IMAD.HI.U32 R13, R12, R5, RZ ;  /* 0x000000050c0d7227 */ /* 0x010fc800078e00ff */
[----:B------:R-:W-:-:S04]  /*1000*/  IMAD.HI.U32 R5, R165, R5, RZ ;  /* 0x00000005a5057227 */ /* 0x000fc800078e00ff */
[----:B---3--:R-:W-:-:S04]  /*1010*/  IMAD.HI.U32 R14, R11, R6, RZ ;  /* 0x000000060b0e7227 */ /* 0x008fc800078e00ff */
[----:B------:R-:W-:Y:S01]  /*1020*/  IMAD.HI.U32 R16, R167, R6, RZ ;  /* 0x00000006a7107227 */ /* 0x000fe200078e00ff */
[-C--:B------:R-:W-:Y:S02]  /*1030*/  @P2 SHF.R.U32.HI R11, RZ, R7.reuse, R14 ;  /* 0x00000007ff0b2219 */ /* 0x080fe4000001160e */
[-C--:B-1----:R-:W-:Y:S02]  /*1040*/  @P1 SHF.R.U32.HI R12, RZ, R8.reuse, R13 ;  /* 0x00000008ff0c1219 */ /* 0x082fe4000001160d */
[----:B------:R-:W-:Y:S02]  /*1050*/  SHF.R.U32.HI R8, RZ, R8, R5 ;  /* 0x00000008ff087219 */ /* 0x000fe40000011605 */
[----:B------:R-:W-:Y:S02]  /*1060*/  SHF.R.U32.HI R16, RZ, R7, R16 ;  /* 0x00000007ff107219 */ /* 0x000fe40000011610 */
[----:B------:R-:W-:Y:S01]  /*1070*/  SEL R5, R165, R8, !P1 ;  /* 0x00000008a5057207 */ /* 0x000fe20004800000 */
[----:B--2---:R-:W-:Y:S01]  /*1080*/  IMAD.HI.U32 R14, R12, R2, RZ ;  /* 0x000000020c0e7227 */ /* 0x004fe200078e00ff */
[----:B------:R-:W-:-:S03]  /*1090*/  SEL R7, R167, R16, !P2 ;  /* 0x00000010a7077207 */ /* 0x000fc60005000000 */
[----:B------:R-:W-:Y:S01]  /*10a0*/  IMAD.HI.U32 R6, R11, R2, RZ ;  /* 0x000000020b067227 */ /* 0x000fe200078e00ff */
[----:B------:R-:W-:-:S04]  /*10b0*/  @P0 SHF.R.U32.HI R12, RZ, R3, R14 ;  /* 0x00000003ff0c0219 */ /* 0x000fc8000001160e */
[----:B------:R-:W-:Y:S01]  /*10c0*/  @P0 SHF.R.U32.HI R11, RZ, R3, R6 ;  /* 0x00000003ff0b0219 */ /* 0x000fe20000011606 */
[----:B------:R-:W-:-:S04]  /*10d0*/  IMAD R12, R12, R9, RZ ;  /* 0x000000090c0c7224 */ /* 0x000fc800078e02ff */
[----:B------:R-:W-:Y:S01]  /*10e0*/  IMAD R6, R11, R9, RZ ;  /* 0x000000090b067224 */ /* 0x000fe200078e02ff */
[----:B------:R-:W-:-:S04]  /*10f0*/  ISETP.GE.AND P1, PT, R5, R12, PT ;  /* 0x0000000c0500720c */ /* 0x000fc80003f26270 */
[----:B------:R-:W-:Y:S01]  /*1100*/  ISETP.GE.OR P1, PT, R7, R6, P1 ;  /* 0x000000060700720c */ /* 0x000fe20000f26670 */
[----:B------:R-:W-:-:S05]  /*1110*/  IMAD.HI.U32 R6, R5, R2, RZ ;  /* 0x0000000205067227 */ /* 0x000fca00078e00ff */
[----:B------:R-:W-:-:S04]  /*1120*/  SHF.R.U32.HI R6, RZ, R3, R6 ;  /* 0x00000003ff067219 */ /* 0x000fc80000011606 */
[----:B------:R-:W-:-:S03]  /*1130*/  SEL R6, R5, R6, !P0 ;  /* 0x0000000605067207 */ /* 0x000fc60004000000 */
[----:B------:R-:W-:Y:S01]  /*1140*/  @!P1 IMAD.HI.U32 R8, R7, R2, RZ ;  /* 0x0000000207089227 */ /* 0x000fe200078e00ff */
[----:B------:R-:W-:-:S04]  /*1150*/  IADD3 R2, PT, PT, -R6, RZ, RZ ;  /* 0x000000ff06027210 */ /* 0x000fc80007ffe1ff */
[----:B------:R-:W-:Y:S01]  /*1160*/  @!P1 SHF.R.U32.HI R8, RZ, R3, R8 ;  /* 0x00000003ff089219 */ /* 0x000fe20000011608 */
[----:B------:R-:W-:-:S03]  /*1170*/  IMAD R2, R9, R2, R5 ;  /* 0x0000000209027224 */ /* 0x000fc600078e0205 */
[----:B------:R-:W-:Y:S02]  /*1180*/  @!P1 SEL R3, R7, R8, !P0 ;  /* 0x0000000807039207 */ /* 0x000fe40004000000 */
[----:B------:R-:W-:-:S03]  /*1190*/  IADD3 R8, PT, PT, -R5, RZ, RZ ;  /* 0x000000ff05087210 */ /* 0x000fc60007ffe1ff */
[--C-:B------:R-:W-:Y:S02]  /*11a0*/  @!P1 IMAD.IADD R6, R6, 0x1, -R3.reuse ;  /* 0x0000000106069824 */ /* 0x100fe400078e0a03 */
[----:B------:R-:W-:Y:S01]  /*11b0*/  @!P1 IMAD R3, R2, R11, R3 ;  /* 0x0000000b02039224 */ /* 0x000fe200078e0203 */
[----:B------:R-:W-:Y:S01]  /*11c0*/  IADD3 R2, PT, PT, -R7, RZ, RZ ;  /* 0x000000ff07027210 */ /* 0x000fe20007ffe1ff */
[----:B------:R-:W-:Y:S02]  /*11d0*/  @!P1 IMAD R5, R6, R9, R7 ;  /* 0x0000000906059224 */ /* 0x000fe400078e0207 */
[----:B------:R-:W-:Y:S02]  /*11e0*/  IMAD R8, R4, R8, R165 ;  /* 0x0000000804087224 */ /* 0x000fe400078e02a5 */
[----:B------:R-:W-:Y:S02]  /*11f0*/  @!P1 IMAD.MOV.U32 R7, RZ, RZ, R3 ;  /* 0x000000ffff079224 */ /* 0x000fe400078e0003 */
[----:B------:R-:W-:-:S02]  /*1200*/  IMAD R2, R10, R2, R167 ;  /* 0x000000020a027224 */ /* 0x000fc400078e02a7 */
[----:B------:R-:W-:Y:S02]  /*1210*/  IMAD R165, R5, R4, R8 ;  /* 0x0000000405a57224 */ /* 0x000fe400078e0208 */
[----:B------:R-:W-:Y:S02]  /*1220*/  IMAD R167, R7, R10, R2 ;  /* 0x0000000a07a77224 */ /* 0x000fe400078e0202 */
.L_x_15:
[----:B------:R-:W1:Y:S01]  /*1230*/  LDCU UR4, c[0x0][0xb30] ;  /* 0x00016600ff0477ac */ /* 0x000e620008000800 */
[----:B------:R-:W2:Y:S08]  /*1240*/  S2UR UR37, SR_CgaCtaId ;  /* 0x00000000002579c3 */ /* 0x000eb00000008800 */
[----:B------:R-:W3:Y:S01]  /*1250*/  LDC R72, c[0x0][0xb24] ;  /* 0x0002c900ff487b82 */ /* 0x000ee20000000800 */
[----:B-1----:R-:W-:-:S09]  /*1260*/  UISETP.NE.AND UP1, UPT, UR4, 0x1, UPT ;  /* 0x000000010400788c */ /* 0x002fd2000bf25270 */
[----:B--2---:R-:W-:Y:S05]  /*1270*/  BRA.U UP1, `(.L_x_16) ;  /* 0x0000000101407547 */ /* 0x004fea000b800000 */
[----:B------:R-:W1:Y:S08]  /*1280*/  LDC.64 R4, c[0x0][0xb10] ;  /* 0x0002c400ff047b82 */ /* 0x000e700000000a00 */
[----:B------:R-:W2:Y:S08]  /*1290*/  LDC.64 R2, c[0x0][0xb18] ;  /* 0x0002c600ff027b82 */ /* 0x000eb00000000a00 */
[----:B------:R-:W4:Y:S08]  /*12a0*/  LDC R6, c[0x0][0xb20] ;  /* 0x0002c800ff067b82 */ /* 0x000f300000000800 */
[----:B------:R-:W3:Y:S01]  /*12b0*/  LDC R8, c[0x0][0xb0c] ;  /* 0x0002c300ff087b82 */ /* 0x000ee20000000800 */
[----:B-1----:R-:W-:-:S05]  /*12c0*/  IMAD.HI.U32 R4, R167, R4, RZ ;  /* 0x00000004a7047227 */ /* 0x002fca00078e00ff */
[----:B------:R-:W-:Y:S01]  /*12d0*/  SHF.R.U32.HI R4, RZ, R5, R4 ;  /* 0x00000005ff047219 */ /* 0x000fe20000011604 */
[----:B--2---:R-:W-:Y:S01]  /*12e0*/  IMAD.HI.U32 R3, R165, R3, RZ ;  /* 0x00000003a5037227 */ /* 0x004fe200078e00ff */
[----:B------:R-:W-:-:S04]  /*12f0*/  ISETP.NE.AND P0, PT, R2, 0x1, PT ;  /* 0x000000010200780c */ /* 0x000fc80003f05270 */
[----:B----4-:R-:W-:-:S04]  /*1300*/  SHF.R.U32.HI R6, RZ, R6, R3 ;  /* 0x00000006ff067219 */ /* 0x010fc80000011603 */
[----:B------:R-:W-:Y:S02]  /*1310*/  SEL R3, R165, R6, !P0 ;  /* 0x00000006a5037207 */ /* 0x000fe40004000000 */
[----:B---3--:R-:W-:-:S04]  /*1320*/  ISETP.NE.AND P1, PT, R8, 0x1, PT ;  /* 0x000000010800780c */ /* 0x008fc80003f25270 */
[----:B------:R-:W-:-:S05]  /*1330*/  SEL R4, R167, R4, !P1 ;  /* 0x00000004a7047207 */ /* 0x000fca0004800000 */
[----:B------:R-:W-:Y:S02]  /*1340*/  IMAD.IADD R5, R3, 0x1, -R4 ;  /* 0x0000000103057824 */ /* 0x000fe400078e0a04 */
[----:B------:R-:W-:Y:S02]  /*1350*/  IMAD.IADD R3, R4, 0x1, -R3 ;  /* 0x0000000104037824 */ /* 0x000fe400078e0a03 */
[----:B------:R-:W-:Y:S02]  /*1360*/  IMAD R167, R5, R8, R167 ;  /* 0x0000000805a77224 */ /* 0x000fe400078e02a7 */
[----:B------:R-:W-:-:S07]  /*1370*/  IMAD R165, R3, R2, R165 ;  /* 0x0000000203a57224 */ /* 0x000fce00078e02a5 */
.L_x_16:
[----:B------:R-:W-:Y:S01]  /*1380*/  BAR.SYNC.DEFER_BLOCKING 0x0 ;  /* 0x0000000000007b1d */ /* 0x000fe20000010000 */
[----:B------:R-:W-:Y:S01]  /*1390*/  UISETP.NE.AND UP1, UPT, UR8, 0x2, UPT ;  /* 0x000000020800788c */ /* 0x000fe2000bf25270 */
[----:B------:R-:W-:Y:S02]  /*13a0*/  ISETP.NE.OR P5, PT, R0, 0x2, !P5 ;  /* 0x000000020000780c */ /* 0x000fe40006fa5670 */
[----:B------:R-:W-:-:S06]  /*13b0*/  LOP3.LUT R2, R176, 0x1f, RZ, 0xc0, !PT ;  /* 0x0000001fb0027812 */ /* 0x000fcc00078ec0ff */
[----:B------:R-:W-:Y:S05]  /*13c0*/  BRA.U UP1, `(.L_x_17) ;  /* 0x0000001101f07547 */ /* 0x000fea000b800000 */
[----:B------:R-:W1:Y:S01]  /*13d0*/  LDCU UR13, c[0x0][0x38c] ;  /* 0x00007180ff0d77ac */ /* 0x000e620008000800 */
[----:B------:R-:W2:Y:S01]  /*13e0*/  LDC R9, c[0x0][0x370] ;  /* 0x0000dc00ff097b82 */ /* 0x000ea20000000800 */
[----:B------:R-:W-:Y:S01]  /*13f0*/  PLOP3.LUT P1, PT, PT, PT, UP2, 0x80, 0x8 ;  /* 0x000000000008781c */ /* 0x000fe20003f2f028 */
[----:B------:R-:W-:Y:S01]  /*1400*/  HFMA2 R12, -RZ, RZ, 0, 0 ;  /* 0x00000000ff0c7431 */ /* 0x000fe200000001ff */
[----:B------:R-:W-:Y:S01]  /*1410*/  ISETP.EQ.OR P4, PT, R2, RZ, P5 ;  /* 0x000000ff0200720c */ /* 0x000fe20002f82670 */
[----:B------:R-:W-:Y:S01]  /*1420*/  IMAD.MOV.U32 R15, RZ, RZ, 0x1 ;  /* 0x00000001ff0f7424 */ /* 0x000fe200078e00ff */
[----:B------:R-:W-:Y:S01]  /*1430*/  PLOP3.LUT P1, PT, P1, PT, PT, 0x8, 0x80 ;  /* 0x000000000080781c */ /* 0x000fe20000f2e170 */
[----:B------:R-:W-:Y:S01]  /*1440*/  IMAD.MOV.U32 R14, RZ, RZ, RZ ;  /* 0x000000ffff0e7224 */ /* 0x000fe200078e00ff */
[----:B------:R-:W-:Y:S01]  /*1450*/  MOV R8, 0x1 ;  /* 0x0000000100087802 */ /* 0x000fe20000000f00 */
[----:B------:R-:W4:Y:S01]  /*1460*/  LDC R0, c[0x0][0x374] ;  /* 0x0000dd00ff007b82 */ /* 0x000f220000000800 */
[----:B------:R-:W-:Y:S01]  /*1470*/  IMAD.MOV.U32 R10, RZ, RZ, RZ ;  /* 0x000000ffff0a7224 */ /* 0x000fe200078e00ff */
[----:B------:R-:W2:Y:S01]  /*1480*/  LDCU.64 UR22, c[0x0][0x348] ;  /* 0x00006900ff1677ac */ /* 0x000ea20008000a00 */
[----:B------:R-:W-:Y:S01]  /*1490*/  UMOV UR6, URZ ;  /* 0x000000ff00067c82 */ /* 0x000fe20008000000 */
[----:B-1----:R-:W-:-:S04]  /*14a0*/  UIADD3 UR5, UPT, UPT, UR13, 0x7f, URZ ;  /* 0x0000007f0d057890 */ /* 0x002fc8000fffe0ff */
[----:B------:R-:W-:-:S04]  /*14b0*/  USHF.R.S32.HI UR4, URZ, 0x1f, UR5 ;  /* 0x0000001fff047899 */ /* 0x000fc80008011405 */
[----:B------:R-:W-:-:S04]  /*14c0*/  ULEA.HI UR4, UR4, UR5, URZ, 0x7 ;  /* 0x0000000504047291 */ /* 0x000fc8000f8f38ff */
[----:B------:R-:W-:Y:S02]  /*14d0*/  USHF.R.S32.HI UR15, URZ, 0x7, UR4 ;  /* 0x00000007ff0f7899 */ /* 0x000fe40008011404 */
[----:B------:R-:W-:Y:S02]  /*14e0*/  UIADD3 UR4, UPT, UPT, UR13, -0x1, URZ ;  /* 0xffffffff0d047890 */ /* 0x000fe4000fffe0ff */
[----:B------:R-:W-:Y:S02]  /*14f0*/  UISETP.LT.U32.AND UP0, UPT, UR15, 0x8, UPT ;  /* 0x000000080f00788c */ /* 0x000fe4000bf01070 */
[----:B------:R-:W-:Y:S02]  /*1500*/  UISETP.GE.U32.AND UP1, UPT, UR4, -0xff, UPT ;  /* 0xffffff010400788c */ /* 0x000fe4000bf26070 */
[----:B------:R-:W-:Y:S02]  /*1510*/  USEL UR14, UR15, 0x8, UP0 ;  /* 0x000000080f0e7887 */ /* 0x000fe40008000000 */
[----:B------:R-:W-:-:S02]  /*1520*/  UIADD3 UR13, UPT, UPT, UR13, 0xfe, URZ ;  /* 0x000000fe0d0d7890 */ /* 0x000fc4000fffe0ff */
[----:B------:R-:W-:Y:S02]  /*1530*/  UIADD3 UR5, UPT, UPT, UR14, -0x1, URZ ;  /* 0xffffffff0e057890 */ /* 0x000fe4000fffe0ff */
[----:B------:R-:W-:-:S03]  /*1540*/  UIADD3 UR7, UPT, UPT, UR15, -UR14, URZ ;  /* 0x8000000e0f077290 */ /* 0x000fc6000fffe0ff */
[----:B------:R-:W-:-:S04]  /*1550*/  @UP1 UIADD3 UR5, UPT, UPT, UR14, URZ, URZ ;  /* 0x000000ff0e051290 */ /* 0x000fc8000fffe0ff */
[----:B--2---:R-:W-:-:S12]  /*1560*/  UIADD3 UR5, UPT, UPT, UR5, 0x1, URZ ;  /* 0x0000000105057890 */ /* 0x004fd8000fffe0ff */
.L_x_35:
[----:B------:R-:W-:Y:S01]  /*1570*/  UISETP.NE.AND UP0, UPT, UR37, URZ, UPT ;  /* 0x000000ff2500728c */ /* 0x000fe2000bf05270 */
[----:B------:R-:W1:Y:S08]  /*1580*/  S2UR UR37, SR_CgaCtaId ;  /* 0x00000000002579c3 */ /* 0x000e700000008800 */
[----:B------:R-:W-:Y:S05]  /*1590*/  BRA.U UP0, `(.L_x_18) ;  /* 0x0000000100347547 */ /* 0x000fea000b800000 */
[----:B------:R-:W2:Y:S01]  /*15a0*/  S2R R2, SR_CgaCtaId ;  /* 0x0000000000027919 */ /* 0x000ea20000008800 */
[----:B------:R-:W-:-:S04]  /*15b0*/  MOV R3, 0x400 ;  /* 0x0000040000037802 */ /* 0x000fc80000000f00 */
[----:B--2---:R-:W-:Y:S02]  /*15c0*/  LEA R3, R2, R3, 0x18 ;  /* 0x0000000302037211 */ /* 0x004fe400078ec0ff */
[----:B------:R-:W-:-:S03]  /*15d0*/  SHF.L.U32 R2, R8, 0x1f, RZ ;  /* 0x0000001f08027819 */ /* 0x000fc600000006ff */
[----:B------:R-:W-:-:S04]  /*15e0*/  IMAD R3, R10, 0x8, R3 ;  /* 0x000000080a037824 */ /* 0x000fc800078e0203 */
[----:B------:R-:W2:Y:S02]  /*15f0*/  SYNCS.PHASECHK.TRANS64.TRYWAIT P0, [R3+URZ+0x110], R2 ;  /* 0x00011002030075a7 */ /* 0x000ea400080011ff */
[----:B--2---:R-:W-:Y:S05]  /*1600*/  @!P0 BRA `(.L_x_19) ;  /* 0x0000005400c88947 */ /* 0x004fea0003800000 */
.L_x_99:
[----:B------:R-:W-:Y:S01]  /*1610*/  VIADD R10, R10, 0x1 ;  /* 0x000000010a0a7836 */ /* 0x000fe20000000000 */
[----:B------:R2:W-:Y:S04]  /*1620*/  SYNCS.ARRIVE.TRANS64.A1T0 RZ, [R3+URZ+0x100], RZ ;  /* 0x000100ff03ff79a7 */ /* 0x0005e800081000ff */
[----:B------:R-:W-:-:S04]  /*1630*/  ISETP.NE.AND P0, PT, R10, 0x2, PT ;  /* 0x000000020a00780c */ /* 0x000fc80003f05270 */
[----:B------:R-:W-:Y:S02]  /*1640*/  SEL R10, R10, RZ, P0 ;  /* 0x000000ff0a0a7207 */ /* 0x000fe40000000000 */
[----:B--2---:R-:W-:-:S04]  /*1650*/  SEL R3, RZ, 0x1, P0 ;  /* 0x00000001ff037807 */ /* 0x004fc80000000000 */
[----:B------:R-:W-:-:S07]  /*1660*/  LOP3.LUT R8, R8, R3, RZ, 0x3c, !PT ;  /* 0x0000000308087212 */ /* 0x000fce00078e3cff */
.L_x_18:
[----:B------:R-:W-:Y:S01]  /*1670*/  UMOV UR4, 0x400 ;  /* 0x0000040000047882 */ /* 0x000fe20000000000 */
[----:B------:R-:W-:Y:S01]  /*1680*/  SHF.L.U32 R2, R15, 0x1f, RZ ;  /* 0x0000001f0f027819 */ /* 0x000fe200000006ff */
[----:B-1----:R-:W-:Y:S01]  /*1690*/  ULEA UR4, UR37, UR4, 0x18 ;  /* 0x0000000425047291 */ /* 0x002fe2000f8ec0ff */
[----:B------:R-:W-:Y:S01]  /*16a0*/  R2UR UR35, R167 ;  /* 0x00000000a72372ca */ /* 0x000fe200000e0000 */
[----:B------:R-:W-:Y:S01]  /*16b0*/  UISETP.GE.U32.AND UP0, UPT, UR13, 0xff, UPT ;  /* 0x000000ff0d00788c */ /* 0x000fe2000bf06070 */
[----:B------:R-:W-:Y:S01]  /*16c0*/  R2UR UR10, R165 ;  /* 0x00000000a50a72ca */ /* 0x000fe200000e0000 */
[----:B------:R-:W-:Y:S01]  /*16d0*/  ULEA UR8, UR6, UR4, 0x3 ;  /* 0x0000000406087291 */ /* 0x000fe2000f8e18ff */
[----:B------:R-:W-:-:S08]  /*16e0*/  UMOV UR24, URZ ;  /* 0x000000ff00187c82 */ /* 0x000fd00008000000 */
[----:B------:R1:W2:Y:S01]  /*16f0*/  SYNCS.PHASECHK.TRANS64.TRYWAIT P0, [UR8+0x40], R2 ;  /* 0x00004002ff0075a7 */ /* 0x0002a20008001108 */
[----:B------:R-:W-:Y:S02]  /*1700*/  USHF.L.U32 UR35, UR35, 0x7, URZ ;  /* 0x0000000723237899 */ /* 0x000fe400080006ff */
[----:B------:R-:W-:Y:S01]  /*1710*/  USHF.L.U32 UR10, UR10, 0x6, URZ ;  /* 0x000000060a0a7899 */ /* 0x000fe200080006ff */
[----:B------:R-:W-:Y:S11]  /*1720*/  BRA.U !UP0, `(.L_x_20) ;  /* 0x0000000108a87547 */ /* 0x000ff6000b800000 */
[----:B------:R-:W-:Y:S01]  /*1730*/  UMOV UR16, URZ ;  /* 0x000000ff00107c82 */ /* 0x000fe20008000000 */
[----:B------:R-:W-:-:S05]  /*1740*/  UMOV UR17, UR6 ;  /* 0x0000000600117c82 */ /* 0x000fca0008000000 */
.L_x_25:
[----:B-1----:R-:W-:Y:S01]  /*1750*/  ULEA UR33, UR17, UR4, 0x3 ;  /* 0x0000000411217291 */ /* 0x002fe2000f8e18ff */
[----:B--2---:R-:W-:Y:S01]  /*1760*/  @!P5 MOV R3, 0x6000 ;  /* 0x000060000003d802 */ /* 0x004fe20000000f00 */
[----:B--2---:R-:W-:Y:S10]  /*1770*/  @P0 BRA `(.L_x_21) ;  /* 0x00000000000c0947 */ /* 0x004ff40003800000 */
[----:B------:R-:W-:-:S04]  /*1780*/  SHF.L.U32 R5, R15, 0x1f, RZ ;  /* 0x0000001f0f057819 */ /* 0x000fc800000006ff */
[----:B------:R-:W2:Y:S02]  /*1790*/  SYNCS.PHASECHK.TRANS64.TRYWAIT P0, [UR33+0x40], R5 ;  /* 0x00004005ff0075a7 */ /* 0x000ea40008001121 */
[----:B--2---:R-:W-:Y:S05]  /*17a0*/  @!P0 BRA `(.L_x_22) ;  /* 0x0000005400748947 */ /* 0x004fea0003800000 */
.L_x_21:
[----:B------:R2:W-:Y:S01]  /*17b0*/  @!P5 SYNCS.ARRIVE.TRANS64 RZ, [UR33], R3 ;  /* 0x00000003ffffd9a7 */ /* 0x0005e20008000021 */
[----:B------:R-:W-:Y:S04]  /*17c0*/  BSSY.RECONVERGENT B0, `(.L_x_23) ;  /* 0x0000003000007945 */ /* 0x000fe80003800200 */
[----:B------:R-:W-:Y:S05]  /*17d0*/  @P4 BRA `(.L_x_24) ;  /* 0x0000000000044947 */ /* 0x000fea0003800000 */
[----:B------:R-:W-:Y:S05]  /*17e0*/  BPT.TRAP 0x1 ;  /* 0x000000040000795c */ /* 0x000fea0000300000 */
.L_x_24:
[----:B------:R-:W-:Y:S05]  /*17f0*/  BSYNC.RECONVERGENT B0 ;  /* 0x0000000000007941 */ /* 0x000fea0003800200 */
.L_x_23:
[----:B------:R-:W-:Y:S02]  /*1800*/  UIADD3 UR6, UPT, UPT, UR17, 0x1, URZ ;  /* 0x0000000111067890 */ /* 0x000fe4000fffe0ff */
[----:B------:R-:W-:Y:S02]  /*1810*/  ULEA UR32, UR17, UR4, 0xe ;  /* 0x0000000411207291 */ /* 0x000fe4000f8e70ff */
[----:B------:R-:W-:Y:S02]  /*1820*/  UISETP.NE.AND UP0, UPT, UR6, 0x8, UPT ;  /* 0x000000080600788c */ /* 0x000fe4000bf05270 */
[----:B------:R-:W-:Y:S02]  /*1830*/  UIADD3 UR26, UP1, UPT, UR22, 0x80, URZ ;  /* 0x00000080161a7890 */ /* 0x000fe4000ff3e0ff */
[----:B------:R-:W-:Y:S02]  /*1840*/  USEL UR9, URZ, 0x1, UP0 ;  /* 0x00000001ff097887 */ /* 0x000fe40008000000 */
[----:B------:R-:W-:-:S02]  /*1850*/  USEL UR6, UR6, URZ, UP0 ;  /* 0x000000ff06067287 */ /* 0x000fc40008000000 */
[----:B------:R-:W-:Y:S02]  /*1860*/  UIADD3 UR20, UP0, UPT, UR22, 0x180, URZ ;  /* 0x0000018016147890 */ /* 0x000fe4000ff1e0ff */
[----:B------:R-:W-:Y:S01]  /*1870*/  ULEA UR8, UR6, UR4, 0x3 ;  /* 0x0000000406087291 */ /* 0x000fe2000f8e18ff */
[----:B------:R-:W-:Y:S01]  /*1880*/  LOP3.LUT R15, R15, UR9, RZ, 0x3c, !PT ;  /* 0x000000090f0f7c12 */ /* 0x000fe2000f8e3cff */
[----:B------:R-:W-:Y:S02]  /*1890*/  USHF.L.U32 UR34, UR16, 0x7, URZ ;  /* 0x0000000710227899 */ /* 0x000fe400080006ff */
[----:B------:R-:W-:Y:S01]  /*18a0*/  UIADD3.X UR27, UPT, UPT, URZ, UR23, URZ, UP1, !UPT ;  /* 0x00000017ff1b7290 */ /* 0x000fe20008ffe4ff */
[----:B-1----:R-:W-:Y:S01]  /*18b0*/  SHF.L.U32 R2, R15, 0x1f, RZ ;  /* 0x0000001f0f027819 */ /* 0x002fe200000006ff */
[----:B------:R-:W-:Y:S02]  /*18c0*/  UIADD3 UR32, UPT, UPT, UR32, 0x4400, URZ ;  /* 0x0000440020207890 */ /* 0x000fe4000fffe0ff */
[----:B------:R-:W-:Y:S01]  /*18d0*/  UIADD3.X UR21, UPT, UPT, URZ, UR23, URZ, UP0, !UPT ;  /* 0x00000017ff157290 */ /* 0x000fe200087fe4ff */
[----:B------:R1:W1:Y:S01]  /*18e0*/  SYNCS.PHASECHK.TRANS64.TRYWAIT P0, [UR8+0x40], R2 ;  /* 0x00004002ff0075a7 */ /* 0x0002620008001108 */
[----:B------:R-:W-:Y:S01]  /*18f0*/  ULEA UR8, UR17, UR4, 0xd ;  /* 0x0000000411087291 */ /* 0x000fe2000f8e68ff */
[----:B------:R-:W-:Y:S01]  /*1900*/  UMOV UR18, 0x0 ;  /* 0x0000000000127882 */ /* 0x000fe20000000000 */
[----:B------:R-:W-:-:S02]  /*1910*/  UMOV UR19, 0x10000000 ;  /* 0x1000000000137882 */ /* 0x000fc40000000000 */
[----:B------:R-:W-:Y:S01]  /*1920*/  UIADD3 UR8, UPT, UPT, UR8, 0x24400, URZ ;  /* 0x0002440008087890 */ /* 0x000fe2000fffe0ff */
[----:B------:R1:W-:Y:S01]  /*1930*/  UTMALDG.3D [UR32], [UR26], desc[UR18] ;  /* 0x000012201a0075b4 */ /* 0x0003e20008011000 */
[----:B------:R-:W-:Y:S01]  /*1940*/  UMOV UR12, UR36 ;  /* 0x00000024000c7c82 */ /* 0x000fe20008000000 */
[----:B------:R-:W-:Y:S01]  /*1950*/  UMOV UR9, UR33 ;  /* 0x0000002100097c82 */ /* 0x000fe20008000000 */
[----:B------:R-:W-:Y:S01]  /*1960*/  UMOV UR11, UR34 ;  /* 0x00000022000b7c82 */ /* 0x000fe20008000000 */
[----:B------:R-:W-:Y:S01]  /*1970*/  UIADD3 UR16, UPT, UPT, UR16, 0x1, URZ ;  /* 0x0000000110107890 */ /* 0x000fe2000fffe0ff */
[----:B------:R-:W-:Y:S01]  /*1980*/  UMOV UR24, UR5 ;  /* 0x0000000500187c82 */ /* 0x000fe20008000000 */
[----:B------:R-:W-:Y:S02]  /*1990*/  UMOV UR17, UR6 ;  /* 0x0000000600117c82 */ /* 0x000fe40008000000 */
[----:B------:R1:W-:Y:S01]  /*19a0*/  UTMALDG.3D [UR8], [UR20], desc[UR18] ;  /* 0x00001208140075b4 */ /* 0x0003e20008011000 */
[----:B------:R-:W-:-:S09]  /*19b0*/  UISETP.NE.AND UP0, UPT, UR16, UR5, UPT ;  /* 0x000000051000728c */ /* 0x000fd2000bf05270 */
[----:B------:R-:W-:Y:S05]  /*19c0*/  BRA.U UP0, `(.L_x_25) ;  /* 0xfffffffd00607547 */ /* 0x000fea000b83ffff */
.L_x_20:
[----:B-1----:R-:W-:Y:S01]  /*19d0*/  ULEA UR8, UR6, UR4, 0x3 ;  /* 0x0000000406087291 */ /* 0x002fe2000f8e18ff */
[----:B------:R-:W-:Y:S01]  /*19e0*/  SHF.L.U32 R2, R15, 0x1f, RZ ;  /* 0x0000001f0f027819 */ /* 0x000fe200000006ff */
[----:B------:R-:W-:Y:S01]  /*19f0*/  @!P1 SYNCS.ARRIVE.TRANS64.A1T0 RZ, [UR4+0x98], RZ ;  /* 0x000098ffffff99a7 */ /* 0x000fe20008100004 */
[----:B------:R-:W-:-:S06]  /*1a00*/  UISETP.GT.AND UP0, UPT, UR15, UR14, UPT ;  /* 0x0000000e0f00728c */ /* 0x000fcc000bf04270 */
[----:B--2---:R1:W2:Y:S03]  /*1a10*/  SYNCS.PHASECHK.TRANS64.TRYWAIT P0, [UR8+0x40], R2 ;  /* 0x00004002ff0075a7 */ /* 0x0042a60008001108 */
[----:B------:R-:W-:Y:S05]  /*1a20*/  BRA.U !UP0, `(.L_x_26) ;  /* 0x0000000108ac7547 */ /* 0x000fea000b800000 */
[----:B------:R-:W-:Y:S01]  /*1a30*/  UIADD3 UR21, UPT, UPT, UR7, UR24, URZ ;  /* 0x0000001807157290 */ /* 0x000fe2000fffe0ff */
[----:B------:R-:W-:-:S11]  /*1a40*/  UMOV UR25, UR6 ;  /* 0x0000000600197c82 */ /* 0x000fd60008000000 */
.L_x_31:
[----:B-1----:R-:W-:Y:S01]  /*1a50*/  ULEA UR17, UR25, UR4, 0x3 ;  /* 0x0000000419117291 */ /* 0x002fe2000f8e18ff */
[----:B--2---:R-:W-:Y:S01]  /*1a60*/  @!P5 MOV R3, 0x6000 ;  /* 0x000060000003d802 */ /* 0x004fe20000000f00 */
[----:B--2---:R-:W-:Y:S10]  /*1a70*/  @P0 BRA `(.L_x_27) ;  /* 0x00000000000c0947 */ /* 0x004ff40003800000 */
[----:B------:R-:W-:-:S04]  /*1a80*/  SHF.L.U32 R5, R15, 0x1f, RZ ;  /* 0x0000001f0f057819 */ /* 0x000fc800000006ff */
[----:B------:R-:W2:Y:S02]  /*1a90*/  SYNCS.PHASECHK.TRANS64.TRYWAIT P0, [UR17+0x40], R5 ;  /* 0x00004005ff0075a7 */ /* 0x000ea40008001111 */
[----:B--2---:R-:W-:Y:S05]  /*1aa0*/  @!P0 BRA `(.L_x_28) ;  /* 0x0000005000cc8947 */ /* 0x004fea0003800000 */
.L_x_27:
[----:B------:R2:W-:Y:S01]  /*1ab0*/  @!P5 SYNCS.ARRIVE.TRANS64 RZ, [UR17], R3 ;  /* 0x00000003ffffd9a7 */ /* 0x0005e20008000011 */
[----:B------:R-:W-:Y:S04]  /*1ac0*/  BSSY.RECONVERGENT B0, `(.L_x_29) ;  /* 0x0000003000007945 */ /* 0x000fe80003800200 */
[----:B------:R-:W-:Y:S05]  /*1ad0*/  @P4 BRA `(.L_x_30) ;  /* 0x0000000000044947 */ /* 0x000fea0003800000 */
[----:B------:R-:W-:Y:S05]  /*1ae0*/  BPT.TRAP 0x1 ;  /* 0x000000040000795c */ /* 0x000fea0000300000 */
.L_x_30:
[----:B------:R-:W-:Y:S05]  /*1af0*/  BSYNC.RECONVERGENT B0 ;  /* 0x0000000000007941 */ /* 0x000fea0003800200 */
.L_x_29:
        /* <DEDUP_REMOVED lines=10> */
[----:B------:R-:W-:Y:S01]  /*1ba0*/  UIADD3 UR16, UPT, UPT, UR16, 0x4400, URZ ;  /* 0x0000440010107890 */ /* 0x000fe2000fffe0ff */
[----:B-1----:R-:W-:Y:S01]  /*1bb0*/  SHF.L.U32 R2, R15, 0x1f, RZ ;  /* 0x0000001f0f027819 */ /* 0x002fe200000006ff */
[----:B------:R-:W-:Y:S02]  /*1bc0*/  UIADD3.X UR31, UPT, UPT, URZ, UR23, URZ, UP1, !UPT ;  /* 0x00000017ff1f7290 */ /* 0x000fe40008ffe4ff */
[----:B------:R-:W-:Y:S01]  /*1bd0*/  UIADD3.X UR29, UPT, UPT, URZ, UR23, URZ, UP0, !UPT ;  /* 0x00000017ff1d7290 */ /* 0x000fe200087fe4ff */
[----:B------:R1:W1:Y:S01]  /*1be0*/  SYNCS.PHASECHK.TRANS64.TRYWAIT P0, [UR8+0x40], R2 ;  /* 0x00004002ff0075a7 */ /* 0x0002620008001108 */
[----:B------:R-:W-:Y:S01]  /*1bf0*/  ULEA UR8, UR25, UR4, 0xd ;  /* 0x0000000419087291 */ /* 0x000fe2000f8e68ff */
[----:B------:R-:W-:Y:S01]  /*1c00*/  UMOV UR26, 0x0 ;  /* 0x00000000001a7882 */ /* 0x000fe20000000000 */
[----:B------:R-:W-:-:S02]  /*1c10*/  UMOV UR27, 0x10000000 ;  /* 0x10000000001b7882 */ /* 0x000fc40000000000 */
[----:B------:R-:W-:Y:S01]  /*1c20*/  UIADD3 UR8, UPT, UPT, UR8, 0x24400, URZ ;  /* 0x0002440008087890 */ /* 0x000fe2000fffe0ff */
[----:B------:R-:W-:Y:S01]  /*1c30*/  UMOV UR19, UR35 ;  /* 0x0000002300137c82 */ /* 0x000fe20008000000 */
[----:B------:R-:W-:Y:S01]  /*1c40*/  UMOV UR20, UR36 ;  /* 0x0000002400147c82 */ /* 0x000fe20008000000 */
[----:B------:R-:W-:Y:S01]  /*1c50*/  UMOV UR12, UR36 ;  /* 0x00000024000c7c82 */ /* 0x000fe20008000000 */
[----:B------:R-:W-:Y:S01]  /*1c60*/  UMOV UR9, UR17 ;  /* 0x0000001100097c82 */ /* 0x000fe20008000000 */
[----:B------:R-:W-:Y:S01]  /*1c70*/  UMOV UR11, UR18 ;  /* 0x00000012000b7c82 */ /* 0x000fe20008000000 */
[----:B------:R1:W-:Y:S01]  /*1c80*/  UTMALDG.3D [UR16], [UR30], desc[UR26] ;  /* 0x00001a101e0075b4 */ /* 0x0003e20008011000 */
[----:B------:R-:W-:Y:S01]  /*1c90*/  UIADD3 UR24, UPT, UPT, UR24, 0x1, URZ ;  /* 0x0000000118187890 */ /* 0x000fe2000fffe0ff */
[----:B------:R-:W-:-:S03]  /*1ca0*/  UMOV UR25, UR6 ;  /* 0x0000000600197c82 */ /* 0x000fc60008000000 */
[----:B------:R-:W-:Y:S01]  /*1cb0*/  UISETP.NE.AND UP0, UPT, UR24, UR21, UPT ;  /* 0x000000151800728c */ /* 0x000fe2000bf05270 */
[----:B------:R1:W-:Y:S08]  /*1cc0*/  UTMALDG.3D [UR8], [UR28], desc[UR26] ;  /* 0x00001a081c0075b4 */ /* 0x0003f00008011000 */
[----:B------:R-:W-:Y:S05]  /*1cd0*/  BRA.U UP0, `(.L_x_31) ;  /* 0xfffffffd005c7547 */ /* 0x000fea000b83ffff */
.L_x_26:
[----:B-1----:R-:W-:Y:S01]  /*1ce0*/  LEA R2, R14, UR4, 0x3 ;  /* 0x000000040e027c11 */ /* 0x002fe2000f8e18ff */
[----:B------:R-:W-:Y:S01]  /*1cf0*/  NOP ;  /* 0x0000000000007918 */ /* 0x000fe20000000000 */
[----:B--2---:R-:W-:Y:S02]  /*1d00*/  SHF.L.U32 R3, R12, 0x1f, RZ ;  /* 0x0000001f0c037819 */ /* 0x004fe400000006ff */
[----:B------:R-:W-:Y:S02]  /*1d10*/  LEA R4, R14, UR4, 0x4 ;  /* 0x000000040e047c11 */ /* 0x000fe4000f8e20ff */
[----:B------:R-:W1:Y:S02]  /*1d20*/  SYNCS.PHASECHK.TRANS64.TRYWAIT P0, [R2+URZ+0xa0], R3 ;  /* 0x0000a003020075a7 */ /* 0x000e6400080011ff */
[----:B-1----:R-:W-:Y:S05]  /*1d30*/  @!P0 BRA `(.L_x_32) ;  /* 0x0000005000408947 */ /* 0x002fea0003800000 */
.L_x_102:
[----:B------:R-:W2:Y:S01]  /*1d40*/  LDS.128 R4, [R4+0x130] ;  /* 0x0001300004047984 */ /* 0x000ea20000000c00 */
[----:B---3--:R-:W-:Y:S01]  /*1d50*/  ISETP.GE.AND P0, PT, R72, 0x1, PT ;  /* 0x000000014800780c */ /* 0x008fe20003f06270 */
[----:B-1----:R-:W-:Y:S01]  /*1d60*/  VIADD R2, R2, 0xb0 ;  /* 0x000000b002027836 */ /* 0x002fe20000000000 */
[----:B------:R-:W-:Y:S01]  /*1d70*/  @!PT LDS RZ, [RZ] ;  /* 0x00000000fffff984 */ /* 0x000fe20000000800 */
[----:B------:R-:W-:Y:S01]  /*1d80*/  @!PT LDS RZ, [RZ] ;  /* 0x00000000fffff984 */ /* 0x000fe20000000800 */
[----:B------:R-:W-:Y:S01]  /*1d90*/  @!PT LDS RZ, [RZ] ;  /* 0x00000000fffff984 */ /* 0x000fe20000000800 */
[----:B------:R-:W-:Y:S01]  /*1da0*/  @!PT LDS RZ, [RZ] ;  /* 0x00000000fffff984 */ /* 0x000fe20000000800 */
[----:B------:R1:W-:Y:S06]  /*1db0*/  MEMBAR.ALL.CTA ;  /* 0x0000000000007992 */ /* 0x0003ec0000008000 */
[----:B-1----:R-:W1:Y:S01]  /*1dc0*/  FENCE.VIEW.ASYNC.S ;  /* 0x00000000000073c6 */ /* 0x002e620000000000 */
[----:B------:R-:W-:-:S04]  /*1dd0*/  PRMT R2, RZ, 0x654, R2 ;  /* 0x00000654ff027816 */ /* 0x000fc80000000002 */
[----:B-1----:R1:W-:Y:S01]  /*1de0*/  SYNCS.ARRIVE.TRANS64.RED.A1T0 RZ, [R2+URZ], RZ ;  /* 0x000000ff02ff79a7 */ /* 0x0023e200081004ff */
[----:B--2---:R-:W-:-:S13]  /*1df0*/  LOP3.LUT P2, RZ, R6, 0x1, RZ, 0xc0, !PT ;  /* 0x0000000106ff7812 */ /* 0x004fda000784c0ff */
[----:B------:R-:W-:Y:S01]  /*1e00*/  @P2 SHF.R.U32.HI R3, RZ, 0x10, R5 ;  /* 0x00000010ff032819 */ /* 0x000fe20000011605 */
[----:B------:R-:W-:Y:S01]  /*1e10*/  VOTEU.ANY UP0, P2 ;  /* 0x0000000000ff7886 */ /* 0x000fe20001000100 */
[----:B------:R-:W-:Y:S02]  /*1e20*/  @P2 MOV R13, R4 ;  /* 0x00000004000d2202 */ /* 0x000fe40000000f00 */
[----:B------:R-:W-:Y:S02]  /*1e30*/  @P2 R2UR.BROADCAST UR8, R3 ;  /* 0x00000000030822ca */ /* 0x000fe400008e0000 */
[----:B------:R-:W-:-:S11]  /*1e40*/  @P2 LOP3.LUT R11, R5, 0xffff, RZ, 0xc0, !PT ;  /* 0x0000ffff050b2812 */ /* 0x000fd600078ec0ff */
[----:B------:R-:W-:Y:S01]  /*1e50*/  @UP0 UMOV UR36, UR8 ;  /* 0x0000000800240c82 */ /* 0x000fe20008000000 */
[----:B-1----:R-:W-:Y:S05]  /*1e60*/  @!P0 BRA `(.L_x_33) ;  /* 0x0000000000b88947 */ /* 0x002fea0003800000 */
[----:B------:R-:W4:Y:S01]  /*1e70*/  LDC.64 R4, c[0x0][0xb18] ;  /* 0x0002c600ff047b82 */ /* 0x000f220000000a00 */
[----:B------:R-:W-:-:S07]  /*1e80*/  ISETP.NE.AND P3, PT, R72, 0x1, PT ;  /* 0x000000014800780c */ /* 0x000fce0003f65270 */
[----:B------:R-:W1:Y:S08]  /*1e90*/  LDC.64 R6, c[0x0][0xb10] ;  /* 0x0002c400ff067b82 */ /* 0x000e700000000a00 */
[----:B------:R-:W2:Y:S08]  /*1ea0*/  LDC R16, c[0x0][0xb20] ;  /* 0x0002c800ff107b82 */ /* 0x000eb00000000800 */
[----:B------:R-:W3:Y:S01]  /*1eb0*/  LDC R18, c[0x0][0xb0c] ;  /* 0x0002c300ff127b82 */ /* 0x000ee20000000800 */
[----:B----4-:R-:W-:Y:S01]  /*1ec0*/  IMAD.HI.U32 R17, R0, R5, RZ ;  /* 0x0000000500117227 */ /* 0x010fe200078e00ff */
[----:B------:R-:W-:-:S03]  /*1ed0*/  ISETP.NE.AND P0, PT, R4, 0x1, PT ;  /* 0x000000010400780c */ /* 0x000fc60003f05270 */
[----:B------:R-:W-:-:S03]  /*1ee0*/  IMAD.HI.U32 R5, R11, R5, RZ ;  /* 0x000000050b057227 */ /* 0x000fc600078e00ff */
[----:B------:R-:W4:Y:S01]  /*1ef0*/  LDC.64 R2, c[0x0][0xb28] ;  /* 0x0002ca00ff027b82 */ /* 0x000f220000000a00 */
[----:B-1----:R-:W-:-:S04]  /*1f00*/  IMAD.HI.U32 R20, R9, R6, RZ ;  /* 0x0000000609147227 */ /* 0x002fc800078e00ff */
[----:B------:R-:W-:Y:S01]  /*1f10*/  IMAD.HI.U32 R22, R13, R6, RZ ;  /* 0x000000060d167227 */ /* 0x000fe200078e00ff */
[----:B------:R-:W-:Y:S02]  /*1f20*/  SHF.R.U32.HI R20, RZ, R7, R20 ;  /* 0x00000007ff147219 */ /* 0x000fe40000011614 */
[-C--:B--2---:R-:W-:Y:S02]  /*1f30*/  SHF.R.U32.HI R17, RZ, R16.reuse, R17 ;  /* 0x00000010ff117219 */ /* 0x084fe40000011611 */
[----:B------:R-:W-:Y:S02]  /*1f40*/  SHF.R.U32.HI R16, RZ, R16, R5 ;  /* 0x00000010ff107219 */ /* 0x000fe40000011605 */
[----:B------:R-:W-:Y:S02]  /*1f50*/  SEL R17, R0, R17, !P0 ;  /* 0x0000001100117207 */ /* 0x000fe40004000000 */
[----:B------:R-:W-:Y:S02]  /*1f60*/  SHF.R.U32.HI R22, RZ, R7, R22 ;  /* 0x00000007ff167219 */ /* 0x000fe40000011616 */
[----:B---3--:R-:W-:-:S02]  /*1f70*/  ISETP.NE.AND P1, PT, R18, 0x1, PT ;  /* 0x000000011200780c */ /* 0x008fc40003f25270 */
[----:B------:R-:W-:Y:S02]  /*1f80*/  SEL R5, R11, R16, !P0 ;  /* 0x000000100b057207 */ /* 0x000fe40004000000 */
[----:B------:R-:W-:Y:S02]  /*1f90*/  SEL R19, R9, R20, !P1 ;  /* 0x0000001409137207 */ /* 0x000fe40004800000 */
[----:B------:R-:W-:Y:S01]  /*1fa0*/  SEL R7, R13, R22, !P1 ;  /* 0x000000160d077207 */ /* 0x000fe20004800000 */
[----:B----4-:R-:W-:-:S04]  /*1fb0*/  IMAD.HI.U32 R20, R17, R2, RZ ;  /* 0x0000000211147227 */ /* 0x010fc800078e00ff */
        /* <DEDUP_REMOVED lines=10> */
[----:B------:R-:W-:-:S04]  /*2060*/  @!P0 IMAD.HI.U32 R16, R7, R2, RZ ;  /* 0x0000000207108227 */ /* 0x000fc800078e00ff */
[----:B------:R-:W-:Y:S01]  /*2070*/  IMAD.MOV R2, RZ, RZ, -R6 ;  /* 0x000000ffff027224 */ /* 0x000fe200078e0a06 */
[----:B------:R-:W-:-:S03]  /*2080*/  @!P0 SHF.R.U32.HI R16, RZ, R3, R16 ;  /* 0x00000003ff108219 */ /* 0x000fc60000011610 */
[----:B------:R-:W-:Y:S01]  /*2090*/  IMAD R2, R72, R2, R5 ;  /* 0x0000000248027224 */ /* 0x000fe200078e0205 */
        /* <DEDUP_REMOVED lines=11> */
.L_x_33:
[----:B------:R-:W1:Y:S02]  /*2150*/  LDCU UR8, c[0x0][0xb30] ;  /* 0x00016600ff0877ac */ /* 0x000e640008000800 */
[----:B-1----:R-:W-:-:S09]  /*2160*/  UISETP.NE.AND UP0, UPT, UR8, 0x1, UPT ;  /* 0x000000010800788c */ /* 0x002fd2000bf05270 */
[----:B------:R-:W-:Y:S05]  /*2170*/  BRA.U UP0, `(.L_x_34) ;  /* 0x0000000100407547 */ /* 0x000fea000b800000 */
[----:B------:R-:W1:Y:S08]  /*2180*/  LDC.64 R4, c[0x0][0xb10] ;  /* 0x0002c400ff047b82 */ /* 0x000e700000000a00 */
[----:B------:R-:W2:Y:S08]  /*2190*/  LDC.64 R2, c[0x0][0xb18] ;  /* 0x0002c600ff027b82 */ /* 0x000eb00000000a00 */
[----:B------:R-:W3:Y:S08]  /*21a0*/  LDC R6, c[0x0][0xb20] ;  /* 0x0002c800ff067b82 */ /* 0x000ef00000000800 */
[----:B------:R-:W4:Y:S01]  /*21b0*/  LDC R16, c[0x0][0xb0c] ;  /* 0x0002c300ff107b82 */ /* 0x000f220000000800 */
[----:B-1----:R-:W-:-:S05]  /*21c0*/  IMAD.HI.U32 R4, R13, R4, RZ ;  /* 0x000000040d047227 */ /* 0x002fca00078e00ff */
[----:B------:R-:W-:Y:S01]  /*21d0*/  SHF.R.U32.HI R4, RZ, R5, R4 ;  /* 0x00000005ff047219 */ /* 0x000fe20000011604 */
[----:B--2---:R-:W-:Y:S01]  /*21e0*/  IMAD.HI.U32 R3, R11, R3, RZ ;  /* 0x000000030b037227 */ /* 0x004fe200078e00ff */
[----:B------:R-:W-:-:S04]  /*21f0*/  ISETP.NE.AND P0, PT, R2, 0x1, PT ;  /* 0x000000010200780c */ /* 0x000fc80003f05270 */
[----:B---3--:R-:W-:-:S04]  /*2200*/  SHF.R.U32.HI R6, RZ, R6, R3 ;  /* 0x00000006ff067219 */ /* 0x008fc80000011603 */
[----:B------:R-:W-:Y:S02]  /*2210*/  SEL R3, R11, R6, !P0 ;  /* 0x000000060b037207 */ /* 0x000fe40004000000 */
[----:B----4-:R-:W-:-:S04]  /*2220*/  ISETP.NE.AND P1, PT, R16, 0x1, PT ;  /* 0x000000011000780c */ /* 0x010fc80003f25270 */
[----:B------:R-:W-:-:S05]  /*2230*/  SEL R4, R13, R4, !P1 ;  /* 0x000000040d047207 */ /* 0x000fca0004800000 */
[----:B------:R-:W-:Y:S02]  /*2240*/  IMAD.IADD R5, R3, 0x1, -R4 ;  /* 0x0000000103057824 */ /* 0x000fe400078e0a04 */
[----:B------:R-:W-:Y:S02]  /*2250*/  IMAD.IADD R3, R4, 0x1, -R3 ;  /* 0x0000000104037824 */ /* 0x000fe400078e0a03 */
[----:B------:R-:W-:Y:S02]  /*2260*/  IMAD R13, R5, R16, R13 ;  /* 0x00000010050d7224 */ /* 0x000fe400078e020d */
[----:B------:R-:W-:-:S07]  /*2270*/  IMAD R11, R3, R2, R11 ;  /* 0x00000002030b7224 */ /* 0x000fce00078e020b */
.L_x_34:
[----:B------:R-:W-:Y:S01]  /*2280*/  VIADD R14, R14, 0x1 ;  /* 0x000000010e0e7836 */ /* 0x000fe20000000000 */
[----:B------:R-:W-:Y:S01]  /*2290*/  PLOP3.LUT P1, PT, PT, PT, PT, 0x80, 0x8 ;  /* 0x000000000008781c */ /* 0x000fe20003f2f070 */
[----:B------:R-:W-:Y:S02]  /*22a0*/  IMAD.IADD R167, R13, 0x1, R166 ;  /* 0x000000010da77824 */ /* 0x000fe400078e02a6 */
[----:B------:R-:W-:Y:S01]  /*22b0*/  IMAD.IADD R165, R11, 0x1, R164 ;  /* 0x000000010ba57824 */ /* 0x000fe200078e02a4 */
[----:B------:R-:W-:-:S04]  /*22c0*/  ISETP.NE.AND P0, PT, R14, 0x2, PT ;  /* 0x000000020e00780c */ /* 0x000fc80003f05270 */
[----:B------:R-:W-:Y:S02]  /*22d0*/  SEL R3, RZ, 0x1, P0 ;  /* 0x00000001ff037807 */ /* 0x000fe40000000000 */
[----:B------:R-:W-:Y:S02]  /*22e0*/  SEL R14, R14, RZ, P0 ;  /* 0x000000ff0e0e7207 */ /* 0x000fe40000000000 */
[----:B------:R-:W-:Y:S01]  /*22f0*/  LOP3.LUT R12, R12, R3, RZ, 0x3c, !PT ;  /* 0x000000030c0c7212 */ /* 0x000fe200078e3cff */
[----:B------:R-:W-:Y:S06]  /*2300*/  @P2 BRA `(.L_x_35) ;  /* 0xfffffff000982947 */ /* 0x000fec000383ffff */
[----:B------:R-:W-:Y:S01]  /*2310*/  UIADD3 UR4, UPT, UPT, UR4, 0x40, URZ ;  /* 0x0000004004047890 */ /* 0x000fe2000fffe0ff */
[----:B------:R-:W-:-:S03]  /*2320*/  SHF.L.U32 R3, R15, 0x1f, RZ ;  /* 0x0000001f0f037819 */ /* 0x000fc600000006ff */
[----:B------:R-:W-:-:S09]  /*2330*/  ULEA UR5, UR6, UR4, 0x3 ;  /* 0x0000000406057291 */ /* 0x000fd2000f8e18ff */
[----:B------:R-:W1:Y:S02]  /*2340*/  SYNCS.PHASECHK.TRANS64.TRYWAIT P0, [UR5], R3 ;  /* 0x00000003ff0075a7 */ /* 0x000e640008001105 */
[----:B-1----:R-:W-:Y:S05]  /*2350*/  @!P0 BRA `(.L_x_36) ;  /* 0x0000004800cc8947 */ /* 0x002fea0003800000 */
.L_x_104:
[----:B------:R-:W-:-:S04]  /*2360*/  UIADD3 UR6, UPT, UPT, UR6, 0x1, URZ ;  /* 0x0000000106067890 */ /* 0x000fc8000fffe0ff */
[----:B------:R-:W-:-:S04]  /*2370*/  UISETP.NE.AND UP0, UPT, UR6, 0x8, UPT ;  /* 0x000000080600788c */ /* 0x000fc8000bf05270 */
[----:B------:R-:W-:Y:S02]  /*2380*/  USEL UR7, URZ, 0x1, UP0 ;  /* 0x00000001ff077887 */ /* 0x000fe40008000000 */
[----:B------:R-:W-:-:S04]  /*2390*/  USEL UR6, UR6, URZ, UP0 ;  /* 0x000000ff06067287 */ /* 0x000fc80008000000 */
[----:B------:R-:W-:Y:S01]  /*23a0*/  ULEA UR5, UR6, UR4, 0x3 ;  /* 0x0000000406057291 */ /* 0x000fe2000f8e18ff */
[----:B------:R-:W-:-:S04]  /*23b0*/  LOP3.LUT R2, R15, UR7, RZ, 0x3c, !PT ;  /* 0x000000070f027c12 */ /* 0x000fc8000f8e3cff */
[----:B-1----:R-:W-:-:S04]  /*23c0*/  SHF.L.U32 R3, R2, 0x1f, RZ ;  /* 0x0000001f02037819 */ /* 0x002fc800000006ff */
[----:B------:R-:W1:Y:S02]  /*23d0*/  SYNCS.PHASECHK.TRANS64.TRYWAIT P0, [UR5], R3 ;  /* 0x00000003ff0075a7 */ /* 0x000e640008001105 */
[----:B-1----:R-:W-:Y:S05]  /*23e0*/  @!P0 BRA `(.L_x_37) ;  /* 0x0000004800c08947 */ /* 0x002fea0003800000 */
.L_x_106:
        /* <DEDUP_REMOVED lines=9> */
.L_x_108:
        /* <DEDUP_REMOVED lines=9> */
.L_x_110:
        /* <DEDUP_REMOVED lines=9> */
.L_x_112:
        /* <DEDUP_REMOVED lines=9> */
.L_x_114:
        /* <DEDUP_REMOVED lines=9> */
.L_x_116:
[----:B------:R-:W-:-:S04]  /*26c0*/  UIADD3 UR6, UPT, UPT, UR6, 0x1, URZ ;  /* 0x0000000106067890 */ /* 0x000fc8000fffe0ff */
[----:B------:R-:W-:-:S04]  /*26d0*/  UISETP.NE.AND UP0, UPT, UR6, 0x8, UPT ;  /* 0x000000080600788c */ /* 0x000fc8000bf05270 */
[----:B------:R-:W-:Y:S02]  /*26e0*/  USEL UR5, URZ, 0x1, UP0 ;  /* 0x00000001ff057887 */ /* 0x000fe40008000000 */
[----:B------:R-:W-:-:S04]  /*26f0*/  USEL UR6, UR6, URZ, UP0 ;  /* 0x000000ff06067287 */ /* 0x000fc80008000000 */
[----:B------:R-:W-:Y:S01]  /*2700*/  ULEA UR6, UR6, UR4, 0x3 ;  /* 0x0000000406067291 */ /* 0x000fe2000f8e18ff */
[----:B-1----:R-:W-:-:S04]  /*2710*/  LOP3.LUT R3, R2, UR5, RZ, 0x3c, !PT ;  /* 0x0000000502037c12 */ /* 0x002fc8000f8e3cff */
[----:B------:R-:W-:Y:S01]  /*2720*/  SHF.L.U32 R3, R3, 0x1f, RZ ;  /* 0x0000001f03037819 */ /* 0x000fe200000006ff */
[----:B----4-:R-:W-:-:S07]  /*2730*/  IMAD.U32 R0, RZ, RZ, UR6 ;  /* 0x00000006ff007e24 */ /* 0x010fce000f8e00ff */
.L_x_43:
[----:B-1----:R1:W2:Y:S02]  /*2740*/  SYNCS.PHASECHK.TRANS64.TRYWAIT P0, [R0+URZ], R3 ;  /* 0x00000003000075a7 */ /* 0x0022a400080011ff */
[----:B--2---:R-:W-:Y:S05]  /*2750*/  @!P0 NANOSLEEP.SYNCS 0x989680 ;  /* 0x009896800000895d */ /* 0x004fea0003900000 */
[----:B------:R-:W2:Y:S02]  /*2760*/  @!P0 SYNCS.PHASECHK.TRANS64 P0, [R0+URZ], R3 ;  /* 0x00000003000085a7 */ /* 0x000ea400080010ff */
[----:B--2---:R-:W-:Y:S05]  /*2770*/  @P0 EXIT ;  /* 0x000000000000094d */ /* 0x004fea0003800000 */
[----:B------:R-:W-:Y:S05]  /*2780*/  BRA `(.L_x_43) ;  /* 0xfffffffc00ec7947 */ /* 0x000fea000383ffff */
.L_x_17:
[----:B------:R-:W-:-:S04]  /*2790*/  UISETP.NE.AND UP1, UPT, UR37, URZ, UPT ;  /* 0x000000ff2500728c */ /* 0x000fc8000bf25270 */
[----:B------:R-:W-:-:S09]  /*27a0*/  UISETP.NE.OR UP1, UPT, UR8, 0x1, UP1 ;  /* 0x000000010800788c */ /* 0x000fd20008f25670 */
[----:B------:R-:W-:Y:S05]  /*27b0*/  BRA.U UP1, `(.L_x_44) ;  /* 0x0000000501487547 */ /* 0x000fea000b800000 */
[----:B------:R-:W-:Y:S01]  /*27c0*/  ISETP.NE.AND P2, PT, R2, RZ, PT ;  /* 0x000000ff0200720c */ /* 0x000fe20003f45270 */
[----:B------:R-:W-:Y:S01]  /*27d0*/  IMAD.MOV.U32 R12, RZ, RZ, 0x1 ;  /* 0x00000001ff0c7424 */ /* 0x000fe200078e00ff */
[----:B------:R-:W-:Y:S02]  /*27e0*/  CS2R R10, SRZ ;  /* 0x00000000000a7805 */ /* 0x000fe4000001ff00 */
[----:B------:R-:W-:Y:S01]  /*27f0*/  CS2R R8, SRZ ;  /* 0x0000000000087805 */ /* 0x000fe2000001ff00 */
[----:B------:R-:W-:Y:S01]  /*2800*/  UMOV UR4, 0x400 ;  /* 0x0000040000047882 */ /* 0x000fe20000000000 */
[----:B------:R-:W-:Y:S01]  /*2810*/  UMOV UR6, URZ ;  /* 0x000000ff00067c82 */ /* 0x000fe20008000000 */
[----:B------:R-:W-:-:S12]  /*2820*/  ULEA UR37, UR37, UR4, 0x18 ;  /* 0x0000000425257291 */ /* 0x000fd8000f8ec0ff */
.L_x_48:
[----:B------:R-:W-:Y:S02]  /*2830*/  LEA R0, R8, UR37, 0x3 ;  /* 0x0000002508007c11 */ /* 0x000fe4000f8e18ff */
[----:B------:R-:W-:-:S03]  /*2840*/  SHF.L.U32 R5, R9, 0x1f, RZ ;  /* 0x0000001f09057819 */ /* 0x000fc600000006ff */
[----:B------:R-:W-:Y:S01]  /*2850*/  VIADD R4, R0, 0x110 ;  /* 0x0000011000047836 */ /* 0x000fe20000000000 */
[----:B------:R-:W1:Y:S02]  /*2860*/  SYNCS.PHASECHK.TRANS64.TRYWAIT P0, [R0+URZ+0x100], R5 ;  /* 0x00010005000075a7 */ /* 0x000e6400080011ff */
[----:B-1----:R-:W-:Y:S05]  /*2870*/  @!P0 BRA `(.L_x_45) ;  /* 0x00000048002c8947 */ /* 0x002fea0003800000 */
.L_x_117:
[----:B------:R-:W-:Y:S01]  /*2880*/  ULEA UR5, UR6, UR37, 0x3 ;  /* 0x0000002506057291 */ /* 0x000fe2000f8e18ff */
[----:B------:R-:W-:Y:S02]  /*2890*/  PRMT R4, RZ, 0x654, R4 ;  /* 0x00000654ff047816 */ /* 0x000fe40000000004 */
[----:B-1----:R-:W-:Y:S01]  /*28a0*/  SHF.L.U32 R5, R12, 0x1f, RZ ;  /* 0x0000001f0c057819 */ /* 0x002fe200000006ff */
[----:B------:R-:W-:Y:S01]  /*28b0*/  UIADD3 UR4, UPT, UPT, UR5, 0xa0, URZ ;  /* 0x000000a005047890 */ /* 0x000fe2000fffe0ff */
[----:B------:R1:W-:Y:S05]  /*28c0*/  SYNCS.ARRIVE.TRANS64.RED.A1T0 RZ, [R4+URZ], RZ ;  /* 0x000000ff04ff79a7 */ /* 0x0003ea00081004ff */
[----:B------:R-:W-:Y:S01]  /*28d0*/  IMAD.U32 R7, RZ, RZ, UR4 ;  /* 0x00000004ff077e24 */ /* 0x000fe2000f8e00ff */
[----:B------:R-:W2:Y:S04]  /*28e0*/  SYNCS.PHASECHK.TRANS64.TRYWAIT P0, [UR5+0xb0], R5 ;  /* 0x0000b005ff0075a7 */ /* 0x000ea80008001105 */
[----:B------:R-:W-:Y:S01]  /*28f0*/  PRMT R6, R2, 0x654, R7 ;  /* 0x0000065402067816 */ /* 0x000fe20000000007 */
[----:B-1----:R-:W-:Y:S01]  /*2900*/  @!P2 IMAD.MOV.U32 R4, RZ, RZ, 0x10 ;  /* 0x00000010ff04a424 */ /* 0x002fe200078e00ff */
[----:B--2---:R-:W-:Y:S06]  /*2910*/  @!P0 BRA `(.L_x_46) ;  /* 0x0000004800188947 */ /* 0x004fec0003800000 */
.L_x_119:
[----:B------:R-:W-:Y:S01]  /*2920*/  ULEA UR4, UR6, UR37, 0x4 ;  /* 0x0000002506047291 */ /* 0x000fe2000f8e20ff */
[----:B------:R-:W-:Y:S01]  /*2930*/  SEL R3, R6, R3, !P2 ;  /* 0x0000000306037207 */ /* 0x000fe20005000000 */
[----:B------:R-:W-:Y:S01]  /*2940*/  UIADD3 UR5, UPT, UPT, UR5, 0xa0, URZ ;  /* 0x000000a005057890 */ /* 0x000fe2000fffe0ff */
[----:B-1----:R-:W-:Y:S01]  /*2950*/  LEA R0, R11, UR37, 0x3 ;  /* 0x000000250b007c11 */ /* 0x002fe2000f8e18ff */
[----:B------:R-:W-:Y:S01]  /*2960*/  UIADD3 UR4, UPT, UPT, UR4, 0x130, URZ ;  /* 0x0000013004047890 */ /* 0x000fe2000fffe0ff */
[----:B------:R-:W-:Y:S01]  /*2970*/  SHF.L.U32 R5, R10, 0x1f, RZ ;  /* 0x0000001f0a057819 */ /* 0x000fe200000006ff */
[----:B------:R1:W-:Y:S01]  /*2980*/  @!P2 SYNCS.ARRIVE.TRANS64.RED RZ, [R3+URZ], R4 ;  /* 0x0000000403ffa9a7 */ /* 0x0003e200080004ff */
[----:B------:R-:W-:Y:S01]  /*2990*/  UIADD3 UR6, UPT, UPT, UR6, 0x1, URZ ;  /* 0x0000000106067890 */ /* 0x000fe2000fffe0ff */
[----:B------:R-:W-:-:S03]  /*29a0*/  VIADD R8, R8, 0x1 ;  /* 0x0000000108087836 */ /* 0x000fc60000000000 */
[----:B------:R-:W-:Y:S02]  /*29b0*/  UISETP.NE.AND UP0, UPT, UR6, 0x2, UPT ;  /* 0x000000020600788c */ /* 0x000fe4000bf05270 */
[----:B------:R-:W-:Y:S06]  /*29c0*/  UGETNEXTWORKID.BROADCAST [UR4], [UR5] ;  /* 0x00000000040073ca */ /* 0x000fec0008000100 */
[----:B------:R-:W-:Y:S01]  /*29d0*/  USEL UR4, URZ, 0x1, UP0 ;  /* 0x00000001ff047887 */ /* 0x000fe20008000000 */
[----:B------:R-:W-:Y:S01]  /*29e0*/  ISETP.NE.AND P0, PT, R8, 0x2, PT ;  /* 0x000000020800780c */ /* 0x000fe20003f05270 */
[----:B------:R-:W-:Y:S01]  /*29f0*/  USEL UR6, UR6, URZ, UP0 ;  /* 0x000000ff06067287 */ /* 0x000fe20008000000 */
[----:B------:R-:W2:Y:S03]  /*2a00*/  SYNCS.PHASECHK.TRANS64.TRYWAIT P1, [R0+URZ+0xa0], R5 ;  /* 0x0000a005000075a7 */ /* 0x000ea600080211ff */
[----:B------:R-:W-:Y:S01]  /*2a10*/  LOP3.LUT R12, R12, UR4, RZ, 0x3c, !PT ;  /* 0x000000040c0c7c12 */ /* 0x000fe2000f8e3cff */
[----:B-12---:R-:W-:Y:S07]  /*2a20*/  @!P1 BRA `(.L_x_47) ;  /* 0x0000004400ec9947 */ /* 0x006fee0003800000 */
.L_x_120:
[C---:B------:R-:W-:Y:S01]  /*2a30*/  LEA R4, R11.reuse, UR37, 0x4 ;  /* 0x000000250b047c11 */ /* 0x040fe2000f8e20ff */
[----:B-1----:R-:W-:Y:S01]  /*2a40*/  VIADD R0, R0, 0xb0 ;  /* 0x000000b000007836 */ /* 0x002fe20000000000 */
[----:B------:R-:W-:Y:S01]  /*2a50*/  SEL R8, R8, RZ, P0 ;  /* 0x000000ff08087207 */ /* 0x000fe20000000000 */
[----:B------:R-:W-:-:S03]  /*2a60*/  VIADD R11, R11, 0x1 ;  /* 0x000000010b0b7836 */ /* 0x000fc60000000000 */
[----:B------:R-:W1:Y:S01]  /*2a70*/  LDS.128 R4, [R4+0x130] ;  /* 0x0001300004047984 */ /* 0x000e620000000c00 */
[----:B------:R-:W-:Y:S02]  /*2a80*/  PRMT R0, RZ, 0x654, R0 ;  /* 0x00000654ff007816 */ /* 0x000fe40000000000 */
[C---:B------:R-:W-:Y:S01]  /*2a90*/  ISETP.NE.AND P1, PT, R11.reuse, 0x2, PT ;  /* 0x000000020b00780c */ /* 0x040fe20003f25270 */
[----:B------:R-:W-:Y:S01]  /*2aa0*/  @!PT LDS RZ, [RZ] ;  /* 0x00000000fffff984 */ /* 0x000fe20000000800 */
[----:B------:R-:W-:Y:S01]  /*2ab0*/  @!PT LDS RZ, [RZ] ;  /* 0x00000000fffff984 */ /* 0x000fe20000000800 */
[----:B------:R-:W-:Y:S01]  /*2ac0*/  @!PT LDS RZ, [RZ] ;  /* 0x00000000fffff984 */ /* 0x000fe20000000800 */
[----:B------:R-:W-:Y:S01]  /*2ad0*/  @!PT LDS RZ, [RZ] ;  /* 0x00000000fffff984 */ /* 0x000fe20000000800 */
[----:B------:R2:W-:Y:S06]  /*2ae0*/  MEMBAR.ALL.CTA ;  /* 0x0000000000007992 */ /* 0x0005ec0000008000 */
[----:B--2---:R-:W2:Y:S01]  /*2af0*/  FENCE.VIEW.ASYNC.S ;  /* 0x00000000000073c6 */ /* 0x004ea20000000000 */
[----:B------:R-:W-:Y:S01]  /*2b00*/  SEL R11, R11, RZ, P1 ;  /* 0x000000ff0b0b7207 */ /* 0x000fe20000800000 */
[----:B--2---:R2:W-:Y:S01]  /*2b10*/  SYNCS.ARRIVE.TRANS64.RED.A1T0 RZ, [R0+URZ], RZ ;  /* 0x000000ff00ff79a7 */ /* 0x0045e200081004ff */
[----:B-1----:R-:W-:-:S02]  /*2b20*/  LOP3.LUT P3, RZ, R6, 0x1, RZ, 0xc0, !PT ;  /* 0x0000000106ff7812 */ /* 0x002fc4000786c0ff */
[----:B------:R-:W-:-:S04]  /*2b30*/  SEL R5, RZ, 0x1, P1 ;  /* 0x00000001ff057807 */ /* 0x000fc80000800000 */
[----:B------:R-:W-:Y:S02]  /*2b40*/  LOP3.LUT R10, R10, R5, RZ, 0x3c, !PT ;  /* 0x000000050a0a7212 */ /* 0x000fe400078e3cff */
[----:B--2---:R-:W-:-:S04]  /*2b50*/  SEL R0, RZ, 0x1, P0 ;  /* 0x00000001ff007807 */ /* 0x004fc80000000000 */
[----:B------:R-:W-:Y:S01]  /*2b60*/  LOP3.LUT R9, R9, R0, RZ, 0x3c, !PT ;  /* 0x0000000009097212 */ /* 0x000fe200078e3cff */
[----:B------:R-:W-:Y:S06]  /*2b70*/  @P3 BRA `(.L_x_48) ;  /* 0xfffffffc002c3947 */ /* 0x000fec000383ffff */
[----:B------:R-:W-:Y:S01]  /*2b80*/  ULEA UR5, UR6, UR37, 0x3 ;  /* 0x0000002506057291 */ /* 0x000fe2000f8e18ff */
[----:B------:R-:W-:-:S08]  /*2b90*/  SHF.L.U32 R3, R12, 0x1f, RZ ;  /* 0x0000001f0c037819 */ /* 0x000fd000000006ff */
[----:B------:R-:W1:Y:S02]  /*2ba0*/  SYNCS.PHASECHK.TRANS64 P0, [UR5+0xb0], R3 ;  /* 0x0000b003ff0075a7 */ /* 0x000e640008001005 */
[----:B-1----:R-:W-:Y:S05]  /*2bb0*/  @P0 BRA `(.L_x_49) ;  /* 0x0000000000080947 */ /* 0x002fea0003800000 */
[----:B------:R-:W1:Y:S02]  /*2bc0*/  SYNCS.PHASECHK.TRANS64.TRYWAIT P0, [UR5+0xb0], R3 ;  /* 0x0000b003ff0075a7 */ /* 0x000e640008001105 */
[----:B-1----:R-:W-:Y:S05]  /*2bd0*/  @!P0 BRA `(.L_x_50) ;  /* 0x0000004400948947 */ /* 0x002fea0003800000 */
.L_x_49:
[----:B------:R-:W-:-:S04]  /*2be0*/  UIADD3 UR4, UPT, UPT, UR6, 0x1, URZ ;  /* 0x0000000106047890 */ /* 0x000fc8000fffe0ff */
[----:B------:R-:W-:-:S04]  /*2bf0*/  UISETP.NE.AND UP0, UPT, UR4, 0x2, UPT ;  /* 0x000000020400788c */ /* 0x000fc8000bf05270 */
[----:B------:R-:W-:Y:S02]  /*2c00*/  USEL UR7, URZ, 0x1, UP0 ;  /* 0x00000001ff077887 */ /* 0x000fe40008000000 */
[----:B------:R-:W-:-:S04]  /*2c10*/  USEL UR4, UR4, URZ, UP0 ;  /* 0x000000ff04047287 */ /* 0x000fc80008000000 */
[----:B------:R-:W-:Y:S01]  /*2c20*/  ULEA UR4, UR4, UR37, 0x3 ;  /* 0x0000002504047291 */ /* 0x000fe2000f8e18ff */
[----:B-1----:R-:W-:-:S04]  /*2c30*/  LOP3.LUT R3, R12, UR7, RZ, 0x3c, !PT ;  /* 0x000000070c037c12 */ /* 0x002fc8000f8e3cff */
[----:B------:R-:W-:-:S04]  /*2c40*/  SHF.L.U32 R0, R3, 0x1f, RZ ;  /* 0x0000001f03007819 */ /* 0x000fc800000006ff */
[----:B------:R-:W1:Y:S02]  /*2c50*/  SYNCS.PHASECHK.TRANS64 P0, [UR4+0xb0], R0 ;  /* 0x0000b000ff0075a7 */ /* 0x000e640008001004 */
[----:B-1----:R-:W-:Y:S05]  /*2c60*/  @P0 EXIT ;  /* 0x000000000000094d */ /* 0x002fea0003800000 */
[----:B------:R-:W-:Y:S02]  /*2c70*/  SHF.L.U32 R3, R3, 0x1f, RZ ;  /* 0x0000001f03037819 */ /* 0x000fe400000006ff */
[----:B------:R-:W-:-:S07]  /*2c80*/  MOV R0, UR4 ;  /* 0x0000000400007c02 */ /* 0x000fce0008000f00 */
.L_x_51:
[----:B-1----:R1:W2:Y:S02]  /*2c90*/  SYNCS.PHASECHK.TRANS64.TRYWAIT P0, [R0+URZ+0xb0], R3 ;  /* 0x0000b003000075a7 */ /* 0x0022a400080011ff */
[----:B--2---:R-:W-:Y:S05]  /*2ca0*/  @!P0 NANOSLEEP.SYNCS 0x989680 ;  /* 0x009896800000895d */ /* 0x004fea0003900000 */
[----:B------:R-:W2:Y:S02]  /*2cb0*/  @!P0 SYNCS.PHASECHK.TRANS64 P0, [R0+URZ+0xb0], R3 ;  /* 0x0000b003000085a7 */ /* 0x000ea400080010ff */
[----:B--2---:R-:W-:Y:S05]  /*2cc0*/  @P0 EXIT ;  /* 0x000000000000094d */ /* 0x004fea0003800000 */
[----:B------:R-:W-:Y:S05]  /*2cd0*/  BRA `(.L_x_51) ;  /* 0xfffffffc00ec7947 */ /* 0x000fea000383ffff */
.L_x_44:
[----:B------:R-:W-:-:S09]  /*2ce0*/  UISETP.NE.AND UP1, UPT, UR8, URZ, UPT ;  /* 0x000000ff0800728c */ /* 0x000fd2000bf25270 */
[----:B------:R-:W-:Y:S05]  /*2cf0*/  BRA.U UP1, `(.L_x_52) ;  /* 0x0000000d01b07547 */ /* 0x000fea000b800000 */
[----:B------:R-:W-:Y:S01]  /*2d00*/  UMOV UR4, 0x40 ;  /* 0x0000004000047882 */ /* 0x000fe20000000000 */
[----:B------:R-:W-:Y:S01]  /*2d10*/  NOP ;  /* 0x0000000000007918 */ /* 0x000fe20000000000 */
[----:B------:R-:W-:Y:S01]  /*2d20*/  ULEA UR4, UR37, UR4, 0x18 ;  /* 0x0000000425047291 */ /* 0x000fe2000f8ec0ff */
[----:B------:R-:W-:Y:S02]  /*2d30*/  UMOV UR5, 0x400 ;  /* 0x0000040000057882 */ /* 0x000fe40000000000 */
[----:B------:R-:W-:-:S06]  /*2d40*/  ULEA UR37, UR37, UR5, 0x18 ;  /* 0x0000000525257291 */ /* 0x000fcc000f8ec0ff */
[----:B------:R-:W1:Y:S02]  /*2d50*/  LDS.U8 R0, [UR4+0x1c] ;  /* 0x00001c04ff007984 */ /* 0x000e640008000000 */
[----:B-1----:R-:W-:-:S13]  /*2d60*/  ISETP.NE.AND P0, PT, R0, RZ, PT ;  /* 0x000000ff0000720c */ /* 0x002fda0003f05270 */
[----:B------:R-:W-:Y:S05]  /*2d70*/  @P0 BRA `(.L_x_53) ;  /* 0x0000000000580947 */ /* 0x000fea0003800000 */
[----:B------:R-:W-:-:S13]  /*2d80*/  ELECT P0, URZ, PT ;  /* 0x0000000000ff782f */ /* 0x000fda0003800000 */
[----:B------:R-:W-:Y:S05]  /*2d90*/  @!P0 BRA `(.L_x_54) ;  /* 0x0000000000608947 */ /* 0x000fea0003800000 */
[----:B------:R-:W-:Y:S01]  /*2da0*/  UMOV UR5, 0x10 ;  /* 0x0000001000057882 */ /* 0x000fe20000000000 */
[----:B------:R-:W-:Y:S01]  /*2db0*/  HFMA2 R0, -RZ, RZ, 0, 5.9604644775390625e-08 ;  /* 0x00000001ff007431 */ /* 0x000fe200000001ff */
[----:B------:R-:W-:-:S03]  /*2dc0*/  MOV R2, 0xffff ;  /* 0x0000ffff00027802 */ /* 0x000fc60000000f00 */
[----:B------:R-:W-:Y:S04]  /*2dd0*/  DEPBAR.LE SB1, 0x36 ;  /* 0x00009d800000791a */ /* 0x000fe80000000000 */
[----:B------:R-:W1:Y:S02]  /*2de0*/  UTCATOMSWS.FIND_AND_SET.ALIGN UP0, UR5, UR5 ;  /* 0x00000005000575e3 */ /* 0x000e640008000800 */
[----:B-1----:R-:W-:Y:S01]  /*2df0*/  MOV R3, UR5 ;  /* 0x0000000500037c02 */ /* 0x002fe20008000f00 */
[----:B------:R-:W-:Y:S06]  /*2e00*/  BRA.U UP0, `(.L_x_55) ;  /* 0x0000000100187547 */ /* 0x000fec000b800000 */
.L_x_56:
[----:B------:R-:W-:Y:S05]  /*2e10*/  NANOSLEEP 0x64 ;  /* 0x000000640000795d */ /* 0x000fea0003800000 */
[----:B------:R-:W-:-:S05]  /*2e20*/  UMOV UR5, 0x10 ;  /* 0x0000001000057882 */ /* 0x000fca0000000000 */
[----:B------:R-:W-:Y:S04]  /*2e30*/  DEPBAR.LE SB1, 0x36 ;  /* 0x00009d800000791a */ /* 0x000fe80000000000 */
[----:B------:R-:W1:Y:S02]  /*2e40*/  UTCATOMSWS.FIND_AND_SET.ALIGN UP0, UR5, UR5 ;  /* 0x00000005000575e3 */ /* 0x000e640008000800 */
[----:B-1----:R-:W-:Y:S01]  /*2e50*/  MOV R3, UR5 ;  /* 0x0000000500037c02 */ /* 0x002fe20008000f00 */
[----:B------:R-:W-:Y:S05]  /*2e60*/  BRA.U !UP0, `(.L_x_56) ;  /* 0xfffffffd08e87547 */ /* 0x000fea000b83ffff */
.L_x_55:
[-C--:B------:R-:W-:Y:S02]  /*2e70*/  SHF.L.U32 R2, R2, R3.reuse, RZ ;  /* 0x0000000302027219 */ /* 0x080fe400000006ff */
[----:B------:R-:W-:Y:S01]  /*2e80*/  SHF.L.U32 R0, R0, R3, RZ ;  /* 0x0000000300007219 */ /* 0x000fe200000006ff */
[----:B------:R-:W-:Y:S02]  /*2e90*/  IMAD.SHL.U32 R3, R3, 0x20, RZ ;  /* 0x0000002003037824 */ /* 0x000fe400078e00ff */
[----:B------:R1:W-:Y:S04]  /*2ea0*/  ATOMS.OR RZ, [UR4+0x14], R2 ;  /* 0x00001402ffff798c */ /* 0x0003e8000b000004 */
[----:B------:R1:W-:Y:S04]  /*2eb0*/  ATOMS.OR RZ, [UR4+0x18], R0 ;  /* 0x00001800ffff798c */ /* 0x0003e8000b000004 */
[----:B------:R1:W-:Y:S01]  /*2ec0*/  STS [UR37+0x150], R3 ;  /* 0x00015003ff007988 */ /* 0x0003e20008000825 */
[----:B------:R-:W-:Y:S05]  /*2ed0*/  BRA `(.L_x_54) ;  /* 0x0000000000107947 */ /* 0x000fea0003800000 */
.L_x_53:
[----:B------:R-:W-:Y:S02]  /*2ee0*/  MOV R0, 0xffffffff ;  /* 0xffffffff00007802 */ /* 0x000fe40000000f00 */
[----:B------:R-:W-:-:S03]  /*2ef0*/  MOV R2, 0x2f20 ;  /* 0x00002f2000027802 */ /* 0x000fc60000000f00 */
[----:B------:R1:W-:Y:S04]  /*2f00*/  STS [UR37+0x150], R0 ;  /* 0x00015000ff007988 */ /* 0x0003e80008000825 */
[----:B-1-3-5:R-:W-:Y:S05]  /*2f10*/  CALL.REL.NOINC `($__internal_1_$__cuda_sm10x_tcgen05_guardrail_trap_phase_invalid_during_alloc) ;  /* 0x0000004800107944 */ /* 0x02afea0003c00000 */
.L_x_54:
[----:B------:R-:W-:Y:S05]  /*2f20*/  WARPSYNC.ALL ;  /* 0x0000000000007948 */ /* 0x000fea0003800000 */
[----:B------:R-:W2:Y:S01]  /*2f30*/  S2UR UR5, SR_CgaCtaId ;  /* 0x00000000000579c3 */ /* 0x000ea20000008800 */
[----:B------:R-:W-:Y:S01]  /*2f40*/  UMOV UR4, 0x400 ;  /* 0x0000040000047882 */ /* 0x000fe20000000000 */
[----:B------:R-:W-:-:S06]  /*2f50*/  NOP ;  /* 0x0000000000007918 */ /* 0x000fcc0000000000 */
[----:B------:R-:W-:Y:S06]  /*2f60*/  BAR.ARV 0x6, 0xa0 ;  /* 0x0182800000007b1d */ /* 0x000fec0000002000 */
[----:B------:R-:W4:Y:S01]  /*2f70*/  LDCU UR7, c[0x0][0x38c] ;  /* 0x00007180ff0777ac */ /* 0x000f220008000800 */
[----:B------:R-:W-:Y:S01]  /*2f80*/  IMAD.MOV.U32 R11, RZ, RZ, 0x1 ;  /* 0x00000001ff0b7424 */ /* 0x000fe200078e00ff */
[----:B------:R-:W-:Y:S01]  /*2f90*/  CS2R R8, SRZ ;  /* 0x0000000000087805 */ /* 0x000fe2000001ff00 */
[----:B------:R-:W-:Y:S01]  /*2fa0*/  IMAD.MOV.U32 R10, RZ, RZ, RZ ;  /* 0x000000ffff0a7224 */ /* 0x000fe200078e00ff */
[----:B------:R-:W3:Y:S01]  /*2fb0*/  LDCU UR6, c[0x0][0x38c] ;  /* 0x00007180ff0677ac */ /* 0x000ee20008000800 */
[----:B------:R-:W-:Y:S01]  /*2fc0*/  UMOV UR14, URZ ;  /* 0x000000ff000e7c82 */ /* 0x000fe20008000000 */
[----:B------:R-:W-:Y:S01]  /*2fd0*/  UMOV UR13, URZ ;  /* 0x000000ff000d7c82 */ /* 0x000fe20008000000 */
[----:B--2---:R-:W-:Y:S01]  /*2fe0*/  ULEA UR5, UR5, UR4, 0x18 ;  /* 0x0000000405057291 */ /* 0x004fe2000f8ec0ff */
[----:B------:R-:W-:Y:S01]  /*2ff0*/  UMOV UR24, 0x0 ;  /* 0x0000000000187882 */ /* 0x000fe20000000000 */
[----:B------:R-:W-:-:S02]  /*3000*/  UMOV UR25, 0x81104a0 ;  /* 0x081104a000197882 */ /* 0x000fc40000000000 */
[----:B------:R-:W-:Y:S02]  /*3010*/  UIADD3 UR10, UPT, UPT, UR5, 0x4400, URZ ;  /* 0x00004400050a7890 */ /* 0x000fe4000fffe0ff */
[----:B------:R-:W-:Y:S02]  /*3020*/  UIADD3 UR15, UPT, UPT, UR5, 0x24400, URZ ;  /* 0x00024400050f7890 */ /* 0x000fe4000fffe0ff */
[----:B----4-:R-:W-:Y:S01]  /*3030*/  UIADD3 UR7, UPT, UPT, UR7, 0x7f, URZ ;  /* 0x0000007f07077890 */ /* 0x010fe2000fffe0ff */
[----:B-1----:R-:W1:Y:S01]  /*3040*/  LDS R0, [UR5+0x150] ;  /* 0x00015005ff007984 */ /* 0x002e620008000800 */
[----:B------:R-:W-:Y:S02]  /*3050*/  USHF.R.U32.HI UR10, URZ, 0x4, UR10 ;  /* 0x00000004ff0a7899 */ /* 0x000fe4000801160a */
[----:B------:R-:W-:Y:S02]  /*3060*/  USHF.R.S32.HI UR4, URZ, 0x1f, UR7 ;  /* 0x0000001fff047899 */ /* 0x000fe40008011407 */
[----:B------:R-:W-:-:S02]  /*3070*/  USHF.R.U32.HI UR15, URZ, 0x4, UR15 ;  /* 0x00000004ff0f7899 */ /* 0x000fc4000801160f */
[----:B------:R-:W-:Y:S02]  /*3080*/  ULEA.HI UR4, UR4, UR7, URZ, 0x7 ;  /* 0x0000000704047291 */ /* 0x000fe4000f8f38ff */
[----:B------:R-:W-:Y:S02]  /*3090*/  ULOP3.LUT UR10, UR10, 0x3fff, URZ, 0xc0, !UPT ;  /* 0x00003fff0a0a7892 */ /* 0x000fe4000f8ec0ff */
[----:B------:R-:W-:Y:S01]  /*30a0*/  USHF.R.S32.HI UR4, URZ, 0x7, UR4 ;  /* 0x00000007ff047899 */ /* 0x000fe20008011404 */
[----:B------:R-:W-:Y:S01]  /*30b0*/  UMOV UR22, 0x0 ;  /* 0x0000000000167882 */ /* 0x000fe20000000000 */
[----:B------:R-:W-:Y:S02]  /*30c0*/  UMOV UR23, 0x81104a0 ;  /* 0x081104a000177882 */ /* 0x000fe40000000000 */
[----:B------:R-:W-:Y:S02]  /*30d0*/  UISETP.LT.AND UP0, UPT, UR4, 0x1, UPT ;  /* 0x000000010400788c */ /* 0x000fe4000bf01270 */
[----:B------:R-:W-:-:S02]  /*30e0*/  ULOP3.LUT UR15, UR15, 0x3fff, URZ, 0xc0, !UPT ;  /* 0x00003fff0f0f7892 */ /* 0x000fc4000f8ec0ff */
[----:B------:R-:W-:Y:S02]  /*30f0*/  USEL UR9, UR4, 0x1, !UP0 ;  /* 0x0000000104097887 */ /* 0x000fe4000c000000 */
[----:B------:R-:W-:Y:S02]  /*3100*/  ULOP3.LUT UR10, UR10, 0x10000, URZ, 0xfc, !UPT ;  /* 0x000100000a0a7892 */ /* 0x000fe4000f8efcff */
[----:B------:R-:W-:Y:S02]  /*3110*/  UIADD3 UR9, UPT, UPT, -UR9, URZ, URZ ;  /* 0x000000ff09097290 */ /* 0x000fe4000fffe1ff */
[----:B---3--:R-:W-:Y:S01]  /*3120*/  UISETP.GE.AND UP3, UPT, UR6, 0x1, UPT ;  /* 0x000000010600788c */ /* 0x008fe2000bf66270 */
[----:B------:R-:W-:Y:S01]  /*3130*/  UMOV UR20, 0x0 ;  /* 0x0000000000147882 */ /* 0x000fe20000000000 */
[----:B------:R-:W-:Y:S01]  /*3140*/  UMOV UR21, 0x81104a0 ;  /* 0x081104a000157882 */ /* 0x000fe20000000000 */
[----:B------:R-:W-:Y:S01]  /*3150*/  UMOV UR18, 0x0 ;  /* 0x0000000000127882 */ /* 0x000fe20000000000 */
[----:B------:R-:W-:Y:S01]  /*3160*/  UMOV UR19, 0x81104a0 ;  /* 0x081104a000137882 */ /* 0x000fe20000000000 */
[----:B-1----:R-:W-:-:S15]  /*3170*/  R2UR UR16, R0 ;  /* 0x00000000001072ca */ /* 0x002fde00000e0000 */
.L_x_63:
[----:B------:R-:W-:Y:S02]  /*3180*/  LEA R0, R10, UR5, 0x3 ;  /* 0x000000050a007c11 */ /* 0x000fe4000f8e18ff */
[----:B------:R-:W-:Y:S02]  /*3190*/  SHF.L.U32 R5, R9, 0x1f, RZ ;  /* 0x0000001f09057819 */ /* 0x000fe400000006ff */
[----:B------:R-:W-:Y:S01]  /*31a0*/  PLOP3.LUT P0, PT, PT, PT, UP3, 0x80, 0x8 ;  /* 0x000000000008781c */ /* 0x000fe20003f0f038 */
[----:B------:R-:W-:Y:S01]  /*31b0*/  VIADD R3, R0, 0xb0 ;  /* 0x000000b000037836 */ /* 0x000fe20000000000 */
[----:B-1----:R-:W1:Y:S02]  /*31c0*/  SYNCS.PHASECHK.TRANS64.TRYWAIT P1, [R0+URZ+0xa0], R5 ;  /* 0x0000a005000075a7 */ /* 0x002e6400080211ff */
[----:B-1-3--:R-:W-:Y:S09]  /*31d0*/  @!P1 BRA `(.L_x_57) ;  /* 0x00000040002c9947 */ /* 0x00aff20003800000 */
.L_x_122:
[----:B------:R-:W-:Y:S01]  /*31e0*/  LEA R4, R10, UR5, 0x4 ;  /* 0x000000050a047c11 */ /* 0x000fe2000f8e20ff */
[----:B------:R-:W-:Y:S01]  /*31f0*/  @UP3 ULEA UR6, UR13, UR5, 0x3 ;  /* 0x000000050d063291 */ /* 0x000fe2000f8e18ff */
[----:B------:R-:W-:Y:S01]  /*3200*/  PLOP3.LUT P2, PT, PT, PT, PT, 0x80, 0x8 ;  /* 0x000000000008781c */ /* 0x000fe20003f4f070 */
[----:B------:R-:W-:Y:S01]  /*3210*/  ULEA UR7, UR14, UR5, 0x3 ;  /* 0x000000050e077291 */ /* 0x000fe2000f8e18ff */
[----:B------:R-:W-:Y:S01]  /*3220*/  PRMT R3, RZ, 0x654, R3 ;  /* 0x00000654ff037816 */ /* 0x000fe20000000003 */
[----:B------:R-:W-:Y:S01]  /*3230*/  ULEA UR8, UR14, UR16, 0x6 ;  /* 0x000000100e087291 */ /* 0x000fe2000f8e30ff */
[----:B-1----:R-:W1:Y:S01]  /*3240*/  LDS.128 R4, [R4+0x130] ;  /* 0x0001300004047984 */ /* 0x002e620000000c00 */
[----:B------:R-:W-:Y:S02]  /*3250*/  @P0 SHF.L.U32 R2, R8, 0x1f, RZ ;  /* 0x0000001f08020819 */ /* 0x000fe400000006ff */
[----:B------:R-:W-:Y:S01]  /*3260*/  SHF.L.U32 R0, R11, 0x1f, RZ ;  /* 0x0000001f0b007819 */ /* 0x000fe200000006ff */
[----:B------:R-:W-:Y:S01]  /*3270*/  @!PT LDS RZ, [RZ] ;  /* 0x00000000fffff984 */ /* 0x000fe20000000800 */
[----:B------:R-:W-:Y:S01]  /*3280*/  @!PT LDS RZ, [RZ] ;  /* 0x00000000fffff984 */ /* 0x000fe20000000800 */
[----:B------:R-:W-:Y:S01]  /*3290*/  @!PT LDS RZ, [RZ] ;  /* 0x00000000fffff984 */ /* 0x000fe20000000800 */
[----:B------:R-:W-:Y:S01]  /*32a0*/  @!PT LDS RZ, [RZ] ;  /* 0x00000000fffff984 */ /* 0x000fe20000000800 */
[----:B------:R2:W-:Y:S06]  /*32b0*/  MEMBAR.ALL.CTA ;  /* 0x0000000000007992 */ /* 0x0005ec0000008000 */
[----:B--2---:R-:W2:Y:S02]  /*32c0*/  FENCE.VIEW.ASYNC.S ;  /* 0x00000000000073c6 */ /* 0x004ea40000000000 */
[----:B--2---:R2:W-:Y:S01]  /*32d0*/  SYNCS.ARRIVE.TRANS64.RED.A1T0 RZ, [R3+URZ], RZ ;  /* 0x000000ff03ff79a7 */ /* 0x0045e200081004ff */
[----:B------:R2:W3:Y:S01]  /*32e0*/  @P0 SYNCS.PHASECHK.TRANS64.TRYWAIT P2, [UR6], R2 ;  /* 0x00000002ff0005a7 */ /* 0x0004e20008041106 */
[----:B-1----:R-:W-:Y:S01]  /*32f0*/  LOP3.LUT P1, RZ, R6, 0x1, RZ, 0xc0, !PT ;  /* 0x0000000106ff7812 */ /* 0x002fe2000782c0ff */
[----:B------:R-:W1:Y:S02]  /*3300*/  SYNCS.PHASECHK.TRANS64.TRYWAIT P0, [UR7+0xe0], R0 ;  /* 0x0000e000ff0075a7 */ /* 0x000e640008001107 */
[----:B-123--:R-:W-:Y:S10]  /*3310*/  @!P0 BRA `(.L_x_58) ;  /* 0x0000003c00f08947 */ /* 0x00eff40003800000 */
.L_x_124:
[----:B------:R-:W-:Y:S01]  /*3320*/  IADD3 R10, PT, PT, R10, 0x1, RZ ;  /* 0x000000010a0a7810 */ /* 0x000fe20007ffe0ff */
[----:B------:R-:W-:Y:S06]  /*3330*/  BRA.U !UP3, `(.L_x_59) ;  /* 0x000000010bc07547 */ /* 0x000fec000b800000 */
[----:B------:R-:W-:Y:S01]  /*3340*/  UPLOP3.LUT UP4, UPT, UPT, UPT, UPT, 0x40, 0x4 ;  /* 0x000000000004789c */ /* 0x000fe20003f8e870 */
[----:B------:R-:W-:Y:S01]  /*3350*/  UMOV UR12, UR9 ;  /* 0x00000009000c7c82 */ /* 0x000fe20008000000 */
[----:B------:R-:W-:Y:S01]  /*3360*/  UMOV UR11, UR4 ;  /* 0x00000004000b7c82 */ /* 0x000fe20008000000 */
[----:B------:R-:W-:-:S08]  /*3370*/  UMOV UR17, UR13 ;  /* 0x0000000d00117c82 */ /* 0x000fd00008000000 */
.L_x_62:
[----:B------:R-:W-:Y:S02]  /*3380*/  UIADD3 UR12, UPT, UPT, UR12, 0x1, URZ ;  /* 0x000000010c0c7890 */ /* 0x000fe4000fffe0ff */
[----:B--2---:R-:W-:Y:S02]  /*3390*/  ULEA UR6, UR17, UR5, 0x3 ;  /* 0x0000000511067291 */ /* 0x004fe4000f8e18ff */
[----:B------:R-:W-:Y:S01]  /*33a0*/  UISETP.NE.AND UP0, UPT, UR12, URZ, UPT ;  /* 0x000000ff0c00728c */ /* 0x000fe2000bf05270 */
[----:B---3--:R-:W-:Y:S10]  /*33b0*/  @P2 BRA `(.L_x_60) ;  /* 0x00000000000c2947 */ /* 0x008ff40003800000 */
[----:B-1----:R-:W-:Y:S04]  /*33c0*/  SHF.L.U32 R3, R8, 0x1f, RZ ;  /* 0x0000001f08037819 */ /* 0x002fe800000006ff */
[----:B------:R-:W1:Y:S02]  /*33d0*/  SYNCS.PHASECHK.TRANS64.TRYWAIT P0, [UR6], R3 ;  /* 0x00000003ff0075a7 */ /* 0x000e640008001106 */
[----:B-1----:R-:W-:Y:S05]  /*33e0*/  @!P0 BRA `(.L_x_61) ;  /* 0x0000003c00d48947 */ /* 0x002fea0003800000 */
.L_x_60:
[----:B------:R-:W-:Y:S01]  /*33f0*/  UISETP.NE.AND UP1, UPT, UR11, 0x1, UPT ;  /* 0x000000010b00788c */ /* 0x000fe2000bf25270 */
[----:B------:R-:W-:Y:S01]  /*3400*/  PLOP3.LUT P2, PT, PT, PT, PT, 0x80, 0x8 ;  /* 0x000000000008781c */ /* 0x000fe20003f4f070 */
[----:B------:R-:W-:Y:S02]  /*3410*/  UIADD3 UR13, UPT, UPT, UR17, 0x1, URZ ;  /* 0x00000001110d7890 */ /* 0x000fe4000fffe0ff */
[----:B------:R-:W-:Y:S02]  /*3420*/  ULEA UR28, UR17, UR15, 0x9 ;  /* 0x0000000f111c7291 */ /* 0x000fe4000f8e48ff */
[----:B------:R-:W-:Y:S01]  /*3430*/  UISETP.NE.AND UP2, UPT, UR13, 0x8, UPT ;  /* 0x000000080d00788c */ /* 0x000fe2000bf45270 */
[----:B------:R-:W-:Y:S01]  /*3440*/  PLOP3.LUT P0, PT, PT, PT, UP1, 0x80, 0x8 ;  /* 0x000000000008781c */ /* 0x000fe20003f0f018 */
[----:B------:R-:W-:Y:S02]  /*3450*/  UIADD3 UR40, UPT, UPT, UR28, 0x80, URZ ;  /* 0x000000801c287890 */ /* 0x000fe4000fffe0ff */
[----:B------:R-:W-:Y:S02]  /*3460*/  USEL UR27, URZ, 0x1, UP2 ;  /* 0x00000001ff1b7887 */ /* 0x000fe40009000000 */
[----:B------:R-:W-:Y:S02]  /*3470*/  USEL UR13, UR13, URZ, UP2 ;  /* 0x000000ff0d0d7287 */ /* 0x000fe40009000000 */
[----:B------:R-:W-:Y:S02]  /*3480*/  UIADD3 UR36, UPT, UPT, UR28, 0x100, URZ ;  /* 0x000001001c247890 */ /* 0x000fe4000fffe0ff */
[----:B------:R-:W-:Y:S01]  /*3490*/  @UP1 ULEA UR26, UR13, UR5, 0x3 ;  /* 0x000000050d1a1291 */ /* 0x000fe2000f8e18ff */
[----:B------:R-:W-:Y:S01]  /*34a0*/  LOP3.LUT R8, R8, UR27, RZ, 0x3c, !PT ;  /* 0x0000001b08087c12 */ /* 0x000fe2000f8e3cff */
[----:B------:R-:W-:Y:S02]  /*34b0*/  UIADD3 UR32, UPT, UPT, UR28, 0x180, URZ ;  /* 0x000001801c207890 */ /* 0x000fe4000fffe0ff */
[----:B------:R-:W-:Y:S01]  /*34c0*/  UIADD3 UR6, UPT, UPT, UR6, 0x40, URZ ;  /* 0x0000004006067890 */ /* 0x000fe2000fffe0ff */
[----:B-1----:R-:W-:Y:S01]  /*34d0*/  @P0 SHF.L.U32 R0, R8, 0x1f, RZ ;  /* 0x0000001f08000819 */ /* 0x002fe200000006ff */
[----:B------:R-:W-:Y:S01]  /*34e0*/  UIADD3 UR11, UPT, UPT, UR11, -0x1, URZ ;  /* 0xffffffff0b0b7890 */ /* 0x000fe2000fffe0ff */
[----:B------:R-:W-:Y:S02]  /*34f0*/  UMOV UR29, 0x80004020 ;  /* 0x80004020001d7882 */ /* 0x000fe40000000000 */
[----:B------:R2:W3:Y:S01]  /*3500*/  @P0 SYNCS.PHASECHK.TRANS64.TRYWAIT P2, [UR26], R0 ;  /* 0x00000000ff0005a7 */ /* 0x0004e2000804111a */
[----:B------:R-:W-:Y:S01]  /*3510*/  ULEA UR26, UR17, UR10, 0xa ;  /* 0x0000000a111a7291 */ /* 0x000fe2000f8e50ff */
[----:B------:R-:W-:Y:S01]  /*3520*/  UMOV UR27, 0x40004040 ;  /* 0x40004040001b7882 */ /* 0x000fe20000000000 */
[----:B------:R-:W-:Y:S02]  /*3530*/  UMOV UR41, 0x80004020 ;  /* 0x8000402000297882 */ /* 0x000fe40000000000 */
[----:B------:R-:W-:Y:S02]  /*3540*/  UIADD3 UR38, UPT, UPT, UR26, 0x2, URZ ;  /* 0x000000021a267890 */ /* 0x000fe4000fffe0ff */
[----:B------:R-:W-:Y:S02]  /*3550*/  UIADD3 UR34, UPT, UPT, UR26, 0x4, URZ ;  /* 0x000000041a227890 */ /* 0x000fe4000fffe0ff */
[----:B------:R-:W-:Y:S01]  /*3560*/  UIADD3 UR30, UPT, UPT, UR26, 0x6, URZ ;  /* 0x000000061a1e7890 */ /* 0x000fe2000fffe0ff */
[----:B------:R2:W-:Y:S01]  /*3570*/  UTCIMMA gdesc[UR26], gdesc[UR28], tmem[UR8], tmem[UR24], idesc[UR25], UP4 ;  /* 0x00ff181c1a0075ea */ /* 0x0005e2000a000108 */
[----:B------:R-:W-:Y:S01]  /*3580*/  UPLOP3.LUT UP4, UPT, UPT, UPT, UPT, 0x80, 0x8 ;  /* 0x000000000008789c */ /* 0x000fe20003f8f070 */
[----:B------:R-:W-:Y:S01]  /*3590*/  UMOV UR39, 0x40004040 ;  /* 0x4000404000277882 */ /* 0x000fe20000000000 */
[----:B------:R-:W-:Y:S01]  /*35a0*/  UMOV UR37, 0x80004020 ;  /* 0x8000402000257882 */ /* 0x000fe20000000000 */
[----:B------:R2:W-:Y:S01]  /*35b0*/  UTCIMMA gdesc[UR38], gdesc[UR40], tmem[UR8], tmem[UR22], idesc[UR23], UPT ;  /* 0x00ff1628260075ea */ /* 0x0005e2000b800108 */
[----:B------:R-:W-:Y:S01]  /*35c0*/  UMOV UR35, 0x40004040 ;  /* 0x4000404000237882 */ /* 0x000fe20000000000 */
[----:B------:R-:W-:Y:S01]  /*35d0*/  UMOV UR33, 0x80004020 ;  /* 0x8000402000217882 */ /* 0x000fe20000000000 */
[----:B------:R-:W-:Y:S01]  /*35e0*/  UMOV UR31, 0x40004040 ;  /* 0x40004040001f7882 */ /* 0x000fe20000000000 */
[----:B------:R2:W-:Y:S01]  /*35f0*/  UTCIMMA gdesc[UR34], gdesc[UR36], tmem[UR8], tmem[UR20], idesc[UR21], UPT ;  /* 0x00ff1424220075ea */ /* 0x0005e2000b800108 */
[----:B------:R2:W-:Y:S01]  /*3600*/  UTCIMMA gdesc[UR30], gdesc[UR32], tmem[UR8], tmem[UR18], idesc[UR19], UPT ;  /* 0x00ff12201e0075ea */ /* 0x0005e2000b800108 */
[----:B------:R2:W-:Y:S01]  /*3610*/  UTCBAR [UR6], URZ ;  /* 0x000000ff060073e9 */ /* 0x0005e200080000ff */
[----:B------:R-:W-:Y:S01]  /*3620*/  UMOV UR17, UR13 ;  /* 0x0000000d00117c82 */ /* 0x000fe20008000000 */
[----:B------:R-:W-:Y:S05]  /*3630*/  BRA.U UP0, `(.L_x_62) ;  /* 0xfffffffd00507547 */ /* 0x000fea000b83ffff */
.L_x_59:
[----:B------:R-:W-:Y:S01]  /*3640*/  UIADD3 UR14, UPT, UPT, UR14, 0x1, URZ ;  /* 0x000000010e0e7890 */ /* 0x000fe2000fffe0ff */
[C---:B------:R-:W-:Y:S01]  /*3650*/  ISETP.NE.AND P0, PT, R10.reuse, 0x2, PT ;  /* 0x000000020a00780c */ /* 0x040fe20003f05270 */
[----:B------:R-:W-:Y:S02]  /*3660*/  UIADD3 UR7, UPT, UPT, UR7, 0xc0, URZ ;  /* 0x000000c007077890 */ /* 0x000fe4000fffe0ff */
[----:B------:R-:W-:Y:S01]  /*3670*/  UISETP.NE.AND UP0, UPT, UR14, 0x4, UPT ;  /* 0x000000040e00788c */ /* 0x000fe2000bf05270 */
[----:B-12---:R-:W-:Y:S02]  /*3680*/  SEL R0, RZ, 0x1, P0 ;  /* 0x00000001ff007807 */ /* 0x006fe40000000000 */
[----:B------:R-:W-:Y:S01]  /*3690*/  SEL R10, R10, RZ, P0 ;  /* 0x000000ff0a0a7207 */ /* 0x000fe20000000000 */
[----:B------:R-:W-:Y:S01]  /*36a0*/  USEL UR6, URZ, 0x1, UP0 ;  /* 0x00000001ff067887 */ /* 0x000fe20008000000 */
[----:B------:R-:W-:Y:S01]  /*36b0*/  LOP3.LUT R9, R9, R0, RZ, 0x3c, !PT ;  /* 0x0000000009097212 */ /* 0x000fe200078e3cff */
[----:B------:R-:W-:Y:S01]  /*36c0*/  USEL UR14, UR14, URZ, UP0 ;  /* 0x000000ff0e0e7287 */ /* 0x000fe20008000000 */
[----:B------:R1:W-:Y:S03]  /*36d0*/  UTCBAR [UR7], URZ ;  /* 0x000000ff070073e9 */ /* 0x0003e600080000ff */
[----:B------:R-:W-:Y:S01]  /*36e0*/  LOP3.LUT R11, R11, UR6, RZ, 0x3c, !PT ;  /* 0x000000060b0b7c12 */ /* 0x000fe2000f8e3cff */
[----:B------:R-:W-:Y:S07]  /*36f0*/  @P1 BRA `(.L_x_63) ;  /* 0xfffffff800a01947 */ /* 0x000fee000383ffff */
[----:B------:R-:W2:Y:S01]  /*3700*/  S2UR UR4, SR_CgaCtaId ;  /* 0x00000000000479c3 */ /* 0x000ea20000008800 */
[----:B------:R-:W-:Y:S01]  /*3710*/  ELECT P0, URZ, PT ;  /* 0x0000000000ff782f */ /* 0x000fe20003800000 */
[----:B------:R-:W-:Y:S01]  /*3720*/  IMAD.MOV.U32 R0, RZ, RZ, 0x1 ;  /* 0x00000001ff007424 */ /* 0x000fe200078e00ff */
[----:B------:R-:W-:Y:S01]  /*3730*/  UIADD3 UR5, UPT, UPT, UR5, 0xe0, URZ ;  /* 0x000000e005057890 */ /* 0x000fe2000fffe0ff */
[----:B------:R-:W-:Y:S01]  /*3740*/  SHF.L.U32 R3, R11, 0x1f, RZ ;  /* 0x0000001f0b037819 */ /* 0x000fe200000006ff */
[----:B------:R-:W-:-:S03]  /*3750*/  UMOV UR6, 0x40 ;  /* 0x0000004000067882 */ /* 0x000fc60000000000 */
[----:B------:R-:W-:Y:S01]  /*3760*/  UVIRTCOUNT.DEALLOC.SMPOOL 0x80 ;  /* 0x000000800000784c */ /* 0x000fe20000000000 */
[----:B--2---:R-:W-:Y:S02]  /*3770*/  ULEA UR4, UR4, UR6, 0x18 ;  /* 0x0000000604047291 */ /* 0x004fe4000f8ec0ff */
[----:B------:R-:W-:-:S07]  /*3780*/  ULEA UR6, UR14, UR5, 0x3 ;  /* 0x000000050e067291 */ /* 0x000fce000f8e18ff */
[----:B------:R2:W-:Y:S02]  /*3790*/  @P0 STS.U8 [UR4+0x1c], R0 ;  /* 0x00001c00ff000988 */ /* 0x0005e40008000004 */
[----:B------:R-:W4:Y:S02]  /*37a0*/  SYNCS.PHASECHK.TRANS64.TRYWAIT P0, [UR6], R3 ;  /* 0x00000003ff0075a7 */ /* 0x000f240008001106 */
[----:B--2-4-:R-:W-:Y:S05]  /*37b0*/  @!P0 BRA `(.L_x_64) ;  /* 0x0000003800f88947 */ /* 0x014fea0003800000 */
.L_x_127:
[----:B-1----:R-:W-:-:S04]  /*37c0*/  UIADD3 UR7, UPT, UPT, UR14, 0x1, URZ ;  /* 0x000000010e077890 */ /* 0x002fc8000fffe0ff */
[----:B------:R-:W-:-:S04]  /*37d0*/  UISETP.NE.AND UP0, UPT, UR7, 0x4, UPT ;  /* 0x000000040700788c */ /* 0x000fc8000bf05270 */
[----:B------:R-:W-:Y:S02]  /*37e0*/  USEL UR8, URZ, 0x1, UP0 ;  /* 0x00000001ff087887 */ /* 0x000fe40008000000 */
[----:B------:R-:W-:-:S04]  /*37f0*/  USEL UR7, UR7, URZ, UP0 ;  /* 0x000000ff07077287 */ /* 0x000fc80008000000 */
[----:B------:R-:W-:Y:S01]  /*3800*/  ULEA UR6, UR7, UR5, 0x3 ;  /* 0x0000000507067291 */ /* 0x000fe2000f8e18ff */
[----:B------:R-:W-:-:S04]  /*3810*/  LOP3.LUT R2, R11, UR8, RZ, 0x3c, !PT ;  /* 0x000000080b027c12 */ /* 0x000fc8000f8e3cff */
[----:B--2---:R-:W-:-:S04]  /*3820*/  SHF.L.U32 R3, R2, 0x1f, RZ ;  /* 0x0000001f02037819 */ /* 0x004fc800000006ff */
[----:B------:R-:W1:Y:S02]  /*3830*/  SYNCS.PHASECHK.TRANS64.TRYWAIT P0, [UR6], R3 ;  /* 0x00000003ff0075a7 */ /* 0x000e640008001106 */
[----:B-1----:R-:W-:Y:S05]  /*3840*/  @!P0 BRA `(.L_x_65) ;  /* 0x0000003800ec8947 */ /* 0x002fea0003800000 */
.L_x_129:
        /* <DEDUP_REMOVED lines=9> */
.L_x_131:
[----:B------:R-:W-:-:S04]  /*38e0*/  UIADD3 UR7, UPT, UPT, UR7, 0x1, URZ ;  /* 0x0000000107077890 */ /* 0x000fc8000fffe0ff */
[----:B------:R-:W-:-:S04]  /*38f0*/  UISETP.NE.AND UP0, UPT, UR7, 0x4, UPT ;  /* 0x000000040700788c */ /* 0x000fc8000bf05270 */
[----:B------:R-:W-:Y:S02]  /*3900*/  USEL UR6, URZ, 0x1, UP0 ;  /* 0x00000001ff067887 */ /* 0x000fe40008000000 */
[----:B------:R-:W-:-:S04]  /*3910*/  USEL UR7, UR7, URZ, UP0 ;  /* 0x000000ff07077287 */ /* 0x000fc80008000000 */
[----:B------:R-:W-:Y:S01]  /*3920*/  ULEA UR7, UR7, UR5, 0x3 ;  /* 0x0000000507077291 */ /* 0x000fe2000f8e18ff */
[----:B-1----:R-:W-:-:S04]  /*3930*/  LOP3.LUT R3, R2, UR6, RZ, 0x3c, !PT ;  /* 0x0000000602037c12 */ /* 0x002fc8000f8e3cff */
[----:B------:R-:W-:-:S04]  /*3940*/  SHF.L.U32 R3, R3, 0x1f, RZ ;  /* 0x0000001f03037819 */ /* 0x000fc800000006ff */
[----:B------:R-:W1:Y:S02]  /*3950*/  SYNCS.PHASECHK.TRANS64.TRYWAIT P0, [UR7], R3 ;  /* 0x00000003ff0075a7 */ /* 0x000e640008001107 */
[----:B-1----:R-:W-:Y:S05]  /*3960*/  @!P0 BRA `(.L_x_67) ;  /* 0x0000003800d48947 */ /* 0x002fea0003800000 */
.L_x_133:
[----:B------:R-:W-:Y:S01]  /*3970*/  NOP ;  /* 0x0000000000007918 */ /* 0x000fe20000000000 */
[----:B-1----:R-:W1:Y:S01]  /*3980*/  LDS R0, [UR4+0x14] ;  /* 0x00001404ff007984 */ /* 0x002e620008000800 */
[----:B------:R-:W-:Y:S01]  /*3990*/  ULOP3.LUT UR6, UR16, 0xffff, URZ, 0xc0, !UPT ;  /* 0x0000ffff10067892 */ /* 0x000fe2000f8ec0ff */
[----:B------:R-:W-:Y:S01]  /*39a0*/  UMOV UR8, 0xffff ;  /* 0x0000ffff00087882 */ /* 0x000fe20000000000 */
[----:B------:R-:W-:Y:S02]  /*39b0*/  UMOV UR5, 0x1 ;  /* 0x0000000100057882 */ /* 0x000fe40000000000 */
[----:B------:R-:W-:-:S04]  /*39c0*/  USHF.R.U32.HI UR6, URZ, 0x5, UR6 ;  /* 0x00000005ff067899 */ /* 0x000fc80008011606 */
[----:B------:R-:W-:Y:S02]  /*39d0*/  USHF.L.U32 UR8, UR8, UR6, URZ ;  /* 0x0000000608087299 */ /* 0x000fe400080006ff */
[----:B------:R-:W-:-:S04]  /*39e0*/  USHF.L.U32 UR5, UR5, UR6, URZ ;  /* 0x0000000605057299 */ /* 0x000fc800080006ff */
[----:B-1----:R-:W-:-:S04]  /*39f0*/  LOP3.LUT R0, R0, UR8, RZ, 0xc0, !PT ;  /* 0x0000000800007c12 */ /* 0x002fc8000f8ec0ff */
[----:B------:R-:W-:-:S13]  /*3a00*/  ISETP.NE.AND P0, PT, R0, UR8, PT ;  /* 0x0000000800007c0c */ /* 0x000fda000bf05270 */
[----:B------:R-:W-:Y:S05]  /*3a10*/  @P0 BRA `(.L_x_68) ;  /* 0x0000000000580947 */ /* 0x000fea0003800000 */
[----:B------:R-:W1:Y:S02]  /*3a20*/  LDS R0, [UR4+0x18] ;  /* 0x00001804ff007984 */ /* 0x000e640008000800 */
[----:B-1----:R-:W-:-:S04]  /*3a30*/  LOP3.LUT R0, R0, UR5, RZ, 0xc0, !PT ;  /* 0x0000000500007c12 */ /* 0x002fc8000f8ec0ff */
[----:B------:R-:W-:-:S13]  /*3a40*/  ISETP.NE.AND P0, PT, R0, UR5, PT ;  /* 0x0000000500007c0c */ /* 0x000fda000bf05270 */
[----:B------:R-:W-:Y:S05]  /*3a50*/  @P0 BRA `(.L_x_69) ;  /* 0x00000000003c0947 */ /* 0x000fea0003800000 */
[----:B------:R-:W1:Y:S01]  /*3a60*/  S2R R2, SR_LANEID ;  /* 0x0000000000027919 */ /* 0x000e620000000000 */
[----:B------:R-:W-:Y:S01]  /*3a70*/  ULOP3.LUT UR8, URZ, UR8, URZ, 0x33, !UPT ;  /* 0x00000008ff087292 */ /* 0x000fe2000f8e33ff */
[----:B------:R-:W-:Y:S01]  /*3a80*/  LOP3.LUT R4, RZ, UR5, RZ, 0x33, !PT ;  /* 0x00000005ff047c12 */ /* 0x000fe2000f8e33ff */
[----:B------:R-:W-:Y:S02]  /*3a90*/  VOTEU.ANY UR7, UPT, PT ;  /* 0x0000000000077886 */ /* 0x000fe400038e0100 */
[----:B------:R-:W-:Y:S01]  /*3aa0*/  UFLO.U32 UR7, UR7 ;  /* 0x00000007000772bd */ /* 0x000fe200080e0000 */
[----:B------:R-:W2:Y:S01]  /*3ab0*/  REDUX UR5, R4 ;  /* 0x00000000040573c4 */ /* 0x000ea20000000000 */
[----:B------:R-:W-:-:S06]  /*3ac0*/  IMAD.U32 R0, RZ, RZ, UR8 ;  /* 0x00000008ff007e24 */ /* 0x000fcc000f8e00ff */
[----:B------:R4:W-:Y:S01]  /*3ad0*/  UTCATOMSWS.AND URZ, UR8 ;  /* 0x0000000800ff79e3 */ /* 0x0009e20008000000 */
[----:B------:R-:W3:Y:S01]  /*3ae0*/  REDUX UR6, R0 ;  /* 0x00000000000673c4 */ /* 0x000ee20000000000 */
[----:B-1----:R-:W-:Y:S01]  /*3af0*/  ISETP.EQ.U32.AND P0, PT, R2, UR7, PT ;  /* 0x0000000702007c0c */ /* 0x002fe2000bf02070 */
[----:B--2---:R-:W-:Y:S01]  /*3b00*/  IMAD.U32 R2, RZ, RZ, UR5 ;  /* 0x00000005ff027e24 */ /* 0x004fe2000f8e00ff */
[----:B---3--:R-:W-:-:S11]  /*3b10*/  MOV R3, UR6 ;  /* 0x0000000600037c02 */ /* 0x008fd60008000f00 */
[----:B------:R4:W-:Y:S04]  /*3b20*/  @P0 ATOMS.AND RZ, [UR4+0x14], R3 ;  /* 0x00001403ffff098c */ /* 0x0009e8000a800004 */
[----:B------:R4:W-:Y:S01]  /*3b30*/  @P0 ATOMS.AND RZ, [UR4+0x18], R2 ;  /* 0x00001802ffff098c */ /* 0x0009e2000a800004 */
[----:B------:R-:W-:Y:S05]  /*3b40*/  BRA `(.L_x_70) ;  /* 0x0000000000147947 */ /* 0x000fea0003800000 */
.L_x_69:
[----:B------:R-:W-:Y:S02]  /*3b50*/  MOV R2, 0x3b70 ;  /* 0x00003b7000027802 */ /* 0x000fe40000000f00 */
[----:B---3-5:R-:W-:Y:S05]  /*3b60*/  CALL.REL.NOINC `($__internal_0_$__cuda_sm10x_tcgen05_guardrail_trap_col_being_dealloced_not_returned_by_alloc) ;  /* 0x0000003800f07944 */ /* 0x028fea0003c00000 */
[----:B------:R-:W-:Y:S05]  /*3b70*/  BRA `(.L_x_70) ;  /* 0x0000000000087947 */ /* 0x000fea0003800000 */
.L_x_68:
[----:B------:R-:W-:Y:S02]  /*3b80*/  MOV R2, 0x3ba0 ;  /* 0x00003ba000027802 */ /* 0x000fe40000000f00 */
[----:B---3-5:R-:W-:Y:S05]  /*3b90*/  CALL.REL.NOINC `($__internal_2_$__cuda_sm10x_tcgen05_guardrail_trap_unallocated_columns_being_dealloced) ;  /* 0x0000003800fc7944 */ /* 0x028fea0003c00000 */
.L_x_70:
[----:B------:R-:W-:Y:S01]  /*3ba0*/  NOP ;  /* 0x0000000000007918 */ /* 0x000fe20000000000 */
[----:B----4-:R-:W-:Y:S05]  /*3bb0*/  EXIT ;  /* 0x000000000000794d */ /* 0x010fea0003800000 */
.L_x_52:
[----:B------:R-:W-:-:S09]  /*3bc0*/  UISETP.NE.OR UP2, UPT, UR8, 0x3, !UP2 ;  /* 0x000000030800788c */ /* 0x000fd2000d745670 */
[----:B------:R-:W-:Y:S05]  /*3bd0*/  BRA.U UP2, `(.L_x_71) ;  /* 0x0000000902c87547 */ /* 0x000fea000b800000 */
[----:B------:R-:W1:Y:S01]  /*3be0*/  LDCU.64 UR6, c[0x0][0x888] ;  /* 0x00011100ff0677ac */ /* 0x000e620008000a00 */
[----:B------:R-:W2:Y:S01]  /*3bf0*/  LDC R0, c[0x0][0xb30] ;  /* 0x0002cc00ff007b82 */ /* 0x000ea20000000800 */
[----:B------:R-:W-:Y:S01]  /*3c00*/  IMAD.MOV.U32 R30, RZ, RZ, 0x1 ;  /* 0x00000001ff1e7424 */ /* 0x000fe200078e00ff */
[----:B------:R-:W-:Y:S01]  /*3c10*/  CS2R R28, SRZ ;  /* 0x00000000001c7805 */ /* 0x000fe2000001ff00 */
[----:B------:R-:W4:Y:S01]  /*3c20*/  LDCU.64 UR4, c[0x0][0x890] ;  /* 0x00011200ff0477ac */ /* 0x000f220008000a00 */
[----:B------:R-:W-:Y:S01]  /*3c30*/  IMAD.MOV.U32 R25, RZ, RZ, 0x2000 ;  /* 0x00002000ff197424 */ /* 0x000fe200078e00ff */
[----:B------:R-:W-:-:S03]  /*3c40*/  UMOV UR8, 0x400 ;  /* 0x0000040000087882 */ /* 0x000fc60000000000 */
[----:B------:R-:W3:Y:S01]  /*3c50*/  LDC R19, c[0x0][0x370] ;  /* 0x0000dc00ff137b82 */ /* 0x000ee20000000800 */
[----:B------:R-:W-:-:S07]  /*3c60*/  UPLOP3.LUT UP1, UPT, UPT, UPT, UPT, 0x40, 0x4 ;  /* 0x000000000004789c */ /* 0x000fce0003f2e870 */
[----:B------:R-:W3:Y:S01]  /*3c70*/  LDC R2, c[0x0][0xb0c] ;  /* 0x0002c300ff027b82 */ /* 0x000ee20000000800 */
[----:B-1----:R-:W-:Y:S02]  /*3c80*/  UISETP.NE.U32.AND UP2, UPT, UR6, URZ, UPT ;  /* 0x000000ff0600728c */ /* 0x002fe4000bf45070 */
[----:B------:R-:W-:Y:S02]  /*3c90*/  ULEA UR6, UR37, UR8, 0x18 ;  /* 0x0000000825067291 */ /* 0x000fe4000f8ec0ff */
[----:B------:R-:W-:Y:S02]  /*3ca0*/  UISETP.NE.AND.EX UP2, UPT, UR7, URZ, UPT, UP2 ;  /* 0x000000ff0700728c */ /* 0x000fe4000bf45320 */
[----:B------:R-:W-:Y:S01]  /*3cb0*/  UIADD3 UR7, UPT, UPT, UR6, 0x80, URZ ;  /* 0x0000008006077890 */ /* 0x000fe2000fffe0ff */
[----:B------:R-:W1:Y:S01]  /*3cc0*/  LDC R18, c[0x0][0xb20] ;  /* 0x0002c800ff127b82 */ /* 0x000e620000000800 */
[----:B----4-:R-:W-:Y:S01]  /*3cd0*/  UISETP.NE.U32.AND UP3, UPT, UR4, URZ, UPT ;  /* 0x000000ff0400728c */ /* 0x010fe2000bf65070 */
[----:B--2---:R-:W-:Y:S01]  /*3ce0*/  ISETP.NE.AND P1, PT, R0, 0x1, PT ;  /* 0x000000010000780c */ /* 0x004fe20003f25270 */
[----:B------:R-:W-:-:S02]  /*3cf0*/  UPRMT UR37, UR37, 0x654, UR7 ;  /* 0x0000065425257896 */ /* 0x000fc40008000007 */
[----:B------:R-:W-:-:S03]  /*3d00*/  UISETP.NE.AND.EX UP3, UPT, UR5, URZ, UPT, UP3 ;  /* 0x000000ff0500728c */ /* 0x000fc6000bf65330 */
[----:B------:R-:W2:Y:S08]  /*3d10*/  LDC.64 R32, c[0x0][0x348] ;  /* 0x0000d200ff207b82 */ /* 0x000eb00000000a00 */
[----:B------:R-:W4:Y:S08]  /*3d20*/  LDC.64 R16, c[0x0][0xb10] ;  /* 0x0002c400ff107b82 */ /* 0x000f300000000a00 */
[----:B------:R-:W1:Y:S08]  /*3d30*/  LDC.64 R6, c[0x0][0xb18] ;  /* 0x0002c600ff067b82 */ /* 0x000e700000000a00 */
[----:B------:R-:W1:Y:S08]  /*3d40*/  LDC.64 R4, c[0x0][0xb28] ;  /* 0x0002ca00ff047b82 */ /* 0x000e700000000a00 */
[----:B---3--:R-:W1:Y:S02]  /*3d50*/  LDC R24, c[0x0][0x374] ;  /* 0x0000dd00ff187b82 */ /* 0x008e640000000800 */
.L_x_79:
[C---:B------:R-:W-:Y:S02]  /*3d60*/  LEA R0, R29.reuse, UR6, 0x3 ;  /* 0x000000061d007c11 */ /* 0x040fe4000f8e18ff */
[----:B------:R-:W-:Y:S02]  /*3d70*/  SHF.L.U32 R3, R28, 0x1f, RZ ;  /* 0x0000001f1c037819 */ /* 0x000fe400000006ff */
[----:B------:R-:W-:Y:S02]  /*3d80*/  LEA R20, R29, UR6, 0x4 ;  /* 0x000000061d147c11 */ /* 0x000fe4000f8e20ff */
[----:B---3--:R-:W3:Y:S02]  /*3d90*/  SYNCS.PHASECHK.TRANS64.TRYWAIT P0, [R0+URZ+0xa0], R3 ;  /* 0x0000a003000075a7 */ /* 0x008ee400080011ff */
[----:B---3--:R-:W-:Y:S05]  /*3da0*/  @!P0 BRA `(.L_x_72) ;  /* 0x0000003400dc8947 */ /* 0x008fea0003800000 */
.L_x_134:
[----:B------:R-:W-:Y:S01]  /*3db0*/  ISETP.GE.AND P0, PT, R72, 0x1, PT ;  /* 0x000000014800780c */ /* 0x000fe20003f06270 */
[----:B------:R-:W1:Y:S01]  /*3dc0*/  LDS.128 R20, [R20+0x130] ;  /* 0x0001300014147984 */ /* 0x000e620000000c00 */
[----:B------:R-:W-:Y:S01]  /*3dd0*/  ISETP.NE.U32.AND P4, PT, RZ, UR4, PT ;  /* 0x00000004ff007c0c */ /* 0x000fe2000bf85070 */
[----:B---3--:R-:W-:Y:S01]  /*3de0*/  VIADD R0, R0, 0xb0 ;  /* 0x000000b000007836 */ /* 0x008fe20000000000 */
[----:B------:R-:W-:Y:S02]  /*3df0*/  SHF.L.U32 R26, R30, 0x1f, RZ ;  /* 0x0000001f1e1a7819 */ /* 0x000fe400000006ff */
[----:B------:R-:W-:Y:S02]  /*3e00*/  ISETP.NE.AND.EX P4, PT, RZ, UR5, PT, P4 ;  /* 0x00000005ff007c0c */ /* 0x000fe4000bf85340 */
[----:B------:R-:W-:Y:S01]  /*3e10*/  PRMT R0, RZ, 0x654, R0 ;  /* 0x00000654ff007816 */ /* 0x000fe20000000000 */
[----:B------:R-:W-:Y:S01]  /*3e20*/  @!PT LDS RZ, [RZ] ;  /* 0x00000000fffff984 */ /* 0x000fe20000000800 */
[----:B------:R-:W-:Y:S01]  /*3e30*/  @!PT LDS RZ, [RZ] ;  /* 0x00000000fffff984 */ /* 0x000fe20000000800 */
[----:B------:R-:W-:Y:S01]  /*3e40*/  @!PT LDS RZ, [RZ] ;  /* 0x00000000fffff984 */ /* 0x000fe20000000800 */
[----:B------:R-:W-:Y:S01]  /*3e50*/  @!PT LDS RZ, [RZ] ;  /* 0x00000000fffff984 */ /* 0x000fe20000000800 */
[----:B------:R3:W-:Y:S06]  /*3e60*/  MEMBAR.ALL.CTA ;  /* 0x0000000000007992 */ /* 0x0007ec0000008000 */
[----:B---3--:R-:W3:Y:S02]  /*3e70*/  FENCE.VIEW.ASYNC.S ;  /* 0x00000000000073c6 */ /* 0x008ee40000000000 */
[----:B---3--:R3:W-:Y:S01]  /*3e80*/  SYNCS.ARRIVE.TRANS64.RED.A1T0 RZ, [R0+URZ], RZ ;  /* 0x000000ff00ff79a7 */ /* 0x0087e200081004ff */
[----:B-1----:R-:W-:Y:S11]  /*3e90*/  LOP3.LUT P3, RZ, R22, 0x1, RZ, 0xc0, !PT ;  /* 0x0000000116ff7812 */ /* 0x002ff6000786c0ff */
[----:B------:R-:W-:Y:S02]  /*3ea0*/  @!UPT UIADD3 URZ, UPT, UPT, URZ, URZ, URZ ;  /* 0x000000fffffff290 */ /* 0x000fe4000fffe0ff */
[----:B------:R-:W-:Y:S02]  /*3eb0*/  @P3 MOV R13, R20 ;  /* 0x00000014000d3202 */ /* 0x000fe40000000f00 */
[----:B------:R-:W-:Y:S01]  /*3ec0*/  @P3 LOP3.LUT R8, R21, 0xffff, RZ, 0xc0, !PT ;  /* 0x0000ffff15083812 */ /* 0x000fe200078ec0ff */
[----:B---3--:R-:W-:Y:S06]  /*3ed0*/  @!P0 BRA `(.L_x_73) ;  /* 0x0000000000a48947 */ /* 0x008fec0003800000 */
[----:B------:R-:W-:Y:S01]  /*3ee0*/  IMAD.HI.U32 R31, R24, R7, RZ ;  /* 0x00000007181f7227 */ /* 0x000fe200078e00ff */
[----:B------:R-:W-:Y:S02]  /*3ef0*/  ISETP.NE.AND P0, PT, R6, 0x1, PT ;  /* 0x000000010600780c */ /* 0x000fe40003f05270 */
[----:B------:R-:W-:Y:S01]  /*3f00*/  ISETP.NE.AND P2, PT, R72, 0x1, PT ;  /* 0x000000014800780c */ /* 0x000fe20003f45270 */
[----:B----4-:R-:W-:Y:S01]  /*3f10*/  IMAD.HI.U32 R34, R19, R16, RZ ;  /* 0x0000001013227227 */ /* 0x010fe200078e00ff */
[----:B------:R-:W-:Y:S02]  /*3f20*/  SHF.R.U32.HI R31, RZ, R18, R31 ;  /* 0x00000012ff1f7219 */ /* 0x000fe4000001161f */
[----:B------:R-:W-:Y:S01]  /*3f30*/  ISETP.NE.AND P5, PT, R2, 0x1, PT ;  /* 0x000000010200780c */ /* 0x000fe20003fa5270 */
[----:B------:R-:W-:Y:S01]  /*3f40*/  IMAD.HI.U32 R36, R13, R16, RZ ;  /* 0x000000100d247227 */ /* 0x000fe200078e00ff */
[----:B------:R-:W-:Y:S02]  /*3f50*/  SHF.R.U32.HI R34, RZ, R17, R34 ;  /* 0x00000011ff227219 */ /* 0x000fe40000011622 */
[----:B------:R-:W-:Y:S01]  /*3f60*/  SEL R3, R24, R31, !P0 ;  /* 0x0000001f18037207 */ /* 0x000fe20004000000 */
[C---:B------:R-:W-:Y:S01]  /*3f70*/  IMAD.HI.U32 R31, R8.reuse, R7, RZ ;  /* 0x00000007081f7227 */ /* 0x040fe200078e00ff */
[----:B------:R-:W-:Y:S02]  /*3f80*/  SEL R11, R19, R34, !P5 ;  /* 0x00000022130b7207 */ /* 0x000fe40006800000 */
[----:B------:R-:W-:Y:S01]  /*3f90*/  SHF.R.U32.HI R36, RZ, R17, R36 ;  /* 0x00000011ff247219 */ /* 0x000fe20000011624 */
[----:B------:R-:W-:Y:S01]  /*3fa0*/  IMAD.HI.U32 R38, R3, R4, RZ ;  /* 0x0000000403267227 */ /* 0x000fe200078e00ff */
[----:B------:R-:W-:Y:S03]  /*3fb0*/  SHF.R.U32.HI R31, RZ, R18, R31 ;  /* 0x00000012ff1f7219 */ /* 0x000fe6000001161f */
[----:B------:R-:W-:Y:S01]  /*3fc0*/  IMAD.HI.U32 R34, R11, R4, RZ ;  /* 0x000000040b227227 */ /* 0x000fe200078e00ff */
[----:B------:R-:W-:Y:S02]  /*3fd0*/  @P2 SHF.R.U32.HI R3, RZ, R5, R38 ;  /* 0x00000005ff032219 */ /* 0x000fe40000011626 */
[----:B------:R-:W-:Y:S02]  /*3fe0*/  SEL R9, R8, R31, !P0 ;  /* 0x0000001f08097207 */ /* 0x000fe40004000000 */
[----:B------:R-:W-:Y:S01]  /*3ff0*/  @P2 SHF.R.U32.HI R11, RZ, R5, R34 ;  /* 0x00000005ff0b2219 */ /* 0x000fe20000011622 */
[C---:B------:R-:W-:Y:S01]  /*4000*/  IMAD R10, R72.reuse, R3, RZ ;  /* 0x00000003480a7224 */ /* 0x040fe200078e02ff */
[----:B------:R-:W-:Y:S01]  /*4010*/  SEL R3, R13, R36, !P5 ;  /* 0x000000240d037207 */ /* 0x000fe20006800000 */
[C---:B------:R-:W-:Y:S03]  /*4020*/  IMAD.HI.U32 R14, R9.reuse, R4, RZ ;  /* 0x00000004090e7227 */ /* 0x040fe600078e00ff */
[----:B------:R-:W-:Y:S01]  /*4030*/  ISETP.GE.AND P0, PT, R9, R10, PT ;  /* 0x0000000a0900720c */ /* 0x000fe20003f06270 */
[C---:B------:R-:W-:Y:S01]  /*4040*/  IMAD R12, R72.reuse, R11, RZ ;  /* 0x0000000b480c7224 */ /* 0x040fe200078e02ff */
[-C--:B------:R-:W-:Y:S04]  /*4050*/  SHF.R.U32.HI R14, RZ, R5.reuse, R14 ;  /* 0x00000005ff0e7219 */ /* 0x080fe8000001160e */
[----:B------:R-:W-:Y:S02]  /*4060*/  ISETP.GE.OR P0, PT, R3, R12, P0 ;  /* 0x0000000c0300720c */ /* 0x000fe40000706670 */
[----:B------:R-:W-:Y:S05]  /*4070*/  SEL R15, R9, R14, !P2 ;  /* 0x0000000e090f7207 */ /* 0x000fea0005000000 */
[----:B------:R-:W-:Y:S04]  /*4080*/  IMAD.MOV R14, RZ, RZ, -R15 ;  /* 0x000000ffff0e7224 */ /* 0x000fe800078e0a0f */
[----:B------:R-:W-:Y:S02]  /*4090*/  IMAD R14, R72, R14, R9 ;  /* 0x0000000e480e7224 */ /* 0x000fe400078e0209 */
[C---:B------:R-:W-:Y:S05]  /*40a0*/  @!P0 IMAD.HI.U32 R10, R3.reuse, R4, RZ ;  /* 0x00000004030a8227 */ /* 0x040fea00078e00ff */
[----:B------:R-:W-:Y:S04]  /*40b0*/  @!P0 SHF.R.U32.HI R10, RZ, R5, R10 ;  /* 0x00000005ff0a8219 */ /* 0x000fe8000001160a */
[----:B------:R-:W-:Y:S01]  /*40c0*/  @!P0 SEL R0, R3, R10, !P2 ;  /* 0x0000000a03008207 */ /* 0x000fe20005000000 */
[----:B------:R-:W-:Y:S03]  /*40d0*/  IMAD.MOV R10, RZ, RZ, -R3 ;  /* 0x000000ffff0a7224 */ /* 0x000fe600078e0a03 */
[----:B------:R-:W-:Y:S01]  /*40e0*/  @!P0 IADD3 R15, PT, PT, R15, -R0, RZ ;  /* 0x800000000f0f8210 */ /* 0x000fe20007ffe0ff */
[----:B------:R-:W-:Y:S01]  /*40f0*/  @!P0 IMAD R0, R11, R14, R0 ;  /* 0x0000000e0b008224 */ /* 0x000fe200078e0200 */
[----:B------:R-:W-:Y:S01]  /*4100*/  IADD3 R11, PT, PT, -R9, RZ, RZ ;  /* 0x000000ff090b7210 */ /* 0x000fe20007ffe1ff */
[----:B------:R-:W-:Y:S02]  /*4110*/  IMAD R13, R2, R10, R13 ;  /* 0x0000000a020d7224 */ /* 0x000fe400078e020d */
[----:B------:R-:W-:Y:S02]  /*4120*/  @!P0 IMAD R9, R15, R72, R3 ;  /* 0x000000480f098224 */ /* 0x000fe400078e0203 */
[----:B------:R-:W-:Y:S02]  /*4130*/  @!P0 IMAD.MOV.U32 R3, RZ, RZ, R0 ;  /* 0x000000ffff038224 */ /* 0x000fe400078e0000 */
[----:B------:R-:W-:Y:S02]  /*4140*/  IMAD R8, R6, R11, R8 ;  /* 0x0000000b06087224 */ /* 0x000fe400078e0208 */
[----:B------:R-:W-:Y:S02]  /*4150*/  IMAD R13, R3, R2, R13 ;  /* 0x00000002030d7224 */ /* 0x000fe400078e020d */
[----:B------:R-:W-:Y:S02]  /*4160*/  IMAD R8, R9, R6, R8 ;  /* 0x0000000609087224 */ /* 0x000fe400078e0208 */
.L_x_73:
[----:B------:R-:W-:Y:S05]  /*4170*/  BRA.U UP1, `(.L_x_74) ;  /* 0x0000000101107547 */ /* 0x000fea000b800000 */
[----:B------:R-:W-:Y:S04]  /*4180*/  MOV R0, UR13 ;  /* 0x0000000d00007c02 */ /* 0x000fe80008000f00 */
[----:B------:R-:W-:Y:S04]  /*4190*/  SHF.L.U32 R3, R0, 0x1f, RZ ;  /* 0x0000001f00037819 */ /* 0x000fe800000006ff */
[----:B------:R-:W1:Y:S02]  /*41a0*/  SYNCS.PHASECHK.TRANS64.TRYWAIT P0, [UR6+0x98], R3 ;  /* 0x00009803ff0075a7 */ /* 0x000e640008001106 */
[----:B-1----:R-:W-:Y:S05]  /*41b0*/  @!P0 BRA `(.L_x_75) ;  /* 0x0000003000ec8947 */ /* 0x002fea0003800000 */
.L_x_74:
[----:B------:R-:W-:Y:S05]  /*41c0*/  BRA.U !UP3, `(.L_x_76) ;  /* 0x000000010b347547 */ /* 0x000fea000b800000 */
[----:B------:R-:W-:Y:S01]  /*41d0*/  UPLOP3.LUT UP0, UPT, UPT, UPT, UP2, 0x80, 0x8 ;  /* 0x000000000008789c */ /* 0x000fe20003f0f020 */
[----:B-1----:R-:W-:Y:S02]  /*41e0*/  HFMA2 R0, -RZ, RZ, 0, 5.9604644775390625e-08 ;  /* 0x00000001ff007431 */ /* 0x002fe400000001ff */
[----:B------:R-:W-:Y:S03]  /*41f0*/  IMAD.MOV.U32 R168, RZ, RZ, 0x1 ;  /* 0x00000001ffa87424 */ /* 0x000fe600078e00ff */
[----:B------:R-:W-:Y:S05]  /*4200*/  PLOP3.LUT P0, PT, PT, PT, UP0, 0x80, 0x8 ;  /* 0x000000000008781c */ /* 0x000fea0003f0f008 */
[----:B------:R-:W1:Y:S01]  /*4210*/  @UP0 LDCU.64 UR8, c[0x0][0x888] ;  /* 0x00011100ff0807ac */ /* 0x000e620008000a00 */
[----:B------:R-:W-:Y:S07]  /*4220*/  @UP0 UIMAD UR7, UR36, UR4, URZ ;  /* 0x00000004240702a4 */ /* 0x000fee000f8e02ff */
[----:B------:R-:W-:Y:S01]  /*4230*/  @!P0 PRMT R168, R0, 0x7610, R168 ;  /* 0x0000761000a88816 */ /* 0x000fe200000000a8 */
[----:B-1----:R-:W-:Y:S03]  /*4240*/  @UP0 UIMAD.WIDE UR8, UR7, 0x4, UR8 ;  /* 0x00000004070808a5 */ /* 0x002fe6000f8e0208 */
[----:B------:R-:W1:Y:S03]  /*4250*/  @!UP0 LDCU UR7, c[0x0][0x880] ;  /* 0x00011000ff0787ac */ /* 0x000e660008000800 */
[----:B------:R-:W-:Y:S01]  /*4260*/  IMAD.U32 R10, RZ, RZ, UR8 ;  /* 0x00000008ff0a7e24 */ /* 0x000fe2000f8e00ff */
[----:B------:R-:W-:Y:S05]  /*4270*/  MOV R11, UR9 ;  /* 0x00000009000b7c02 */ /* 0x000fea0008000f00 */
[----:B-----5:R3:W5:Y:S02]  /*4280*/  @P0 LDG.E R80, desc[UR40][R10.64] ;  /* 0x000000280a500981 */ /* 0x020764000c1e1900 */
[----:B-1-3--:R-:W-:Y:S07]  /*4290*/  @!P0 IMAD.U32 R80, RZ, RZ, UR7 ;  /* 0x00000007ff508e24 */ /* 0x00afee000f8e00ff */
.L_x_76:
[----:B-----5:R-:W-:Y:S01]  /*42a0*/  @!P4 ISETP.EQ.AND P5, PT, R80, RZ, PT ;  /* 0x000000ff5000c20c */ /* 0x020fe20003fa2270 */
[----:B------:R-:W-:Y:S01]  /*42b0*/  @!UPT UIADD3 URZ, UPT, UPT, URZ, URZ, URZ ;  /* 0x000000fffffff290 */ /* 0x000fe2000fffe0ff */
[----:B------:R-:W-:Y:S11]  /*42c0*/  @!P4 BRA `(.L_x_77) ;  /* 0x000000000014c947 */ /* 0x000ff60003800000 */
[----:B------:R-:W-:Y:S02]  /*42d0*/  LOP3.LUT P0, RZ, R168, 0xff, RZ, 0xc0, !PT ;  /* 0x000000ffa8ff7812 */ /* 0x000fe4000780c0ff */
[----:B------:R-:W-:Y:S04]  /*42e0*/  PLOP3.LUT P5, PT, PT, PT, UP0, 0x80, 0x8 ;  /* 0x000000000008781c */ /* 0x000fe80003faf008 */
[----:B------:R-:W-:Y:S07]  /*42f0*/  PLOP3.LUT P5, PT, P5, PT, PT, 0x8, 0x80 ;  /* 0x000000000080781c */ /* 0x000fee0002fae170 */
[----:B------:R-:W-:Y:S11]  /*4300*/  @P0 ISETP.EQ.AND P5, PT, R80, RZ, PT ;  /* 0x000000ff5000020c */ /* 0x000ff60003fa2270 */
[----:B------:R-:W-:Y:S02]  /*4310*/  @!UPT UIADD3 URZ, UPT, UPT, URZ, URZ, URZ ;  /* 0x000000fffffff290 */ /* 0x000fe4000fffe0ff */
.L_x_77:
[----:B------:R-:W3:Y:S01]  /*4320*/  SYNCS.PHASECHK.TRANS64.TRYWAIT P4, [UR6+0x88], R26 ;  /* 0x0000881aff0075a7 */ /* 0x000ee20008081106 */
[----:B------:R-:W-:Y:S01]  /*4330*/  @P3 SHF.R.U32.HI R27, RZ, 0x10, R21 ;  /* 0x00000010ff1b3819 */ /* 0x000fe20000011615 */
[----:B------:R-:W-:Y:S01]  /*4340*/  VIADD R29, R29, 0x1 ;  /* 0x000000011d1d7836 */ /* 0x000fe20000000000 */
[----:B------:R-:W5:Y:S08]  /*4350*/  LDC.64 R14, c[0x0][0xb10] ;  /* 0x0002c400ff0e7b82 */ /* 0x000f700000000a00 */
[----:B------:R-:W2:Y:S08]  /*4360*/  LDC.64 R10, c[0x0][0xb18] ;  /* 0x0002c600ff0a7b82 */ /* 0x000eb00000000a00 */
[----:B-1----:R-:W1:Y:S08]  /*4370*/  @!P1 LDC R0, c[0x0][0xb20] ;  /* 0x0002c800ff009b82 */ /* 0x002e700000000800 */
[----:B------:R-:W4:Y:S01]  /*4380*/  @!P1 LDC R3, c[0x0][0xb0c] ;  /* 0x0002c300ff039b82 */ /* 0x000f220000000800 */
[----:B-----5:R-:W-:Y:S05]  /*4390*/  @!P1 IMAD.HI.U32 R14, R13, R14, RZ ;  /* 0x0000000e0d0e9227 */ /* 0x020fea00078e00ff */
[----:B------:R-:W-:Y:S01]  /*43a0*/  @!P1 SHF.R.U32.HI R14, RZ, R15, R14 ;  /* 0x0000000fff0e9219 */ /* 0x000fe2000001160e */
[----:B--2---:R-:W-:Y:S01]  /*43b0*/  @!P1 IMAD.HI.U32 R11, R8, R11, RZ ;  /* 0x0000000b080b9227 */ /* 0x004fe200078e00ff */
[----:B------:R-:W-:Y:S04]  /*43c0*/  @!P1 ISETP.NE.AND P0, PT, R10, 0x1, PT ;  /* 0x000000010a00980c */ /* 0x000fe80003f05270 */
[----:B-1----:R-:W-:Y:S02]  /*43d0*/  @!P1 SHF.R.U32.HI R9, RZ, R0, R11 ;  /* 0x00000000ff099219 */ /* 0x002fe4000001160b */
[----:B----4-:R-:W-:Y:S02]  /*43e0*/  @!P1 ISETP.NE.AND P2, PT, R3, 0x1, PT ;  /* 0x000000010300980c */ /* 0x010fe40003f45270 */
[----:B------:R-:W-:Y:S02]  /*43f0*/  @!P1 SEL R9, R8, R9, !P0 ;  /* 0x0000000908099207 */ /* 0x000fe40004000000 */
[----:B------:R-:W-:Y:S02]  /*4400*/  ELECT P0, URZ, PT ;  /* 0x0000000000ff782f */ /* 0x000fe40003800000 */
[----:B------:R-:W-:Y:S05]  /*4410*/  @!P1 SEL R14, R13, R14, !P2 ;  /* 0x0000000e0d0e9207 */ /* 0x000fea0005000000 */
[----:B------:R-:W-:Y:S02]  /*4420*/  @!P1 IMAD.IADD R0, R9, 0x1, -R14 ;  /* 0x0000000109009824 */ /* 0x000fe400078e0a0e */
[----:B------:R-:W-:Y:S02]  /*4430*/  @!P1 IMAD.IADD R9, R14, 0x1, -R9 ;  /* 0x000000010e099824 */ /* 0x000fe400078e0a09 */
[----:B------:R-:W-:Y:S02]  /*4440*/  @!P1 IMAD R13, R0, R3, R13 ;  /* 0x00000003000d9224 */ /* 0x000fe400078e020d */
[----:B------:R-:W-:Y:S01]  /*4450*/  @!P1 IMAD R8, R9, R10, R8 ;  /* 0x0000000a09089224 */ /* 0x000fe200078e0208 */
[----:B---3--:R-:W-:Y:S06]  /*4460*/  @!P4 BRA `(.L_x_78) ;  /* 0x000000300058c947 */ /* 0x008fec0003800000 */
.L_x_137:
[----:B------:R-:W-:Y:S01]  /*4470*/  PLOP3.LUT P5, PT, P5, P0, PT, 0xf2, 0x2f ;  /* 0x00000000002f781c */ /* 0x000fe20002fa1e72 */
[----:B------:R-:W-:Y:S01]  /*4480*/  UMOV UR14, 0x0 ;  /* 0x00000000000e7882 */ /* 0x000fe20000000000 */
[----:B------:R-:W-:Y:S01]  /*4490*/  LOP3.LUT R30, R30, 0x1, RZ, 0x3c, !PT ;  /* 0x000000011e1e7812 */ /* 0x000fe200078e3cff */
[----:B------:R-:W-:Y:S01]  /*44a0*/  UMOV UR15, 0x10000000 ;  /* 0x10000000000f7882 */ /* 0x000fe20000000000 */
[----:B------:R-:W-:Y:S01]  /*44b0*/  UMOV UR12, UR36 ;  /* 0x00000024000c7c82 */ /* 0x000fe20008000000 */
[----:B------:R-:W-:Y:S08]  /*44c0*/  @P3 R2UR UR36, R27 ;  /* 0x000000001b2432ca */ /* 0x000ff000000e0000 */
[----:B-1----:R-:W-:Y:S01]  /*44d0*/  @!P5 IADD3 R3, P0, PT, R32, 0x580, RZ ;  /* 0x000005802003d810 */ /* 0x002fe20007f1e0ff */
[----:B------:R-:W-:Y:S01]  /*44e0*/  @!P5 IMAD.SHL.U32 R165, R165, 0x40, RZ ;  /* 0x00000040a5a5d824 */ /* 0x000fe200078e00ff */
[----:B------:R-:W-:Y:S01]  /*44f0*/  VOTEU.ALL UP1, P5 ;  /* 0x0000000000ff7886 */ /* 0x000fe20002820000 */
[----:B------:R-:W-:Y:S01]  /*4500*/  @!P5 IMAD.SHL.U32 R167, R167, 0x80, RZ ;  /* 0x00000080a7a7d824 */ /* 0x000fe200078e00ff */
[----:B------:R-:W-:Y:S01]  /*4510*/  @!P5 R2UR UR8, R3 ;  /* 0x000000000308d2ca */ /* 0x000fe200000e0000 */
[----:B------:R-:W-:Y:S01]  /*4520*/  @!P5 IMAD.X R0, RZ, RZ, R33, P0 ;  /* 0x000000ffff00d224 */ /* 0x000fe200000e0621 */
[----:B------:R-:W-:Y:S01]  /*4530*/  @!P5 R2UR UR10, R165 ;  /* 0x00000000a50ad2ca */ /* 0x000fe200000e0000 */
[----:B------:R-:W-:Y:S01]  /*4540*/  @!UP1 UIADD3 UR9, UPT, UPT, UR6, 0x80, URZ ;  /* 0x0000008006099890 */ /* 0x000fe2000fffe0ff */
[----:B------:R-:W-:Y:S01]  /*4550*/  @!P5 R2UR UR11, R167 ;  /* 0x00000000a70bd2ca */ /* 0x000fe200000e0000 */
[----:B------:R-:W-:Y:S01]  /*4560*/  IMAD.IADD R165, R8, 0x1, R164 ;  /* 0x0000000108a57824 */ /* 0x000fe200078e02a4 */
[----:B------:R-:W-:Y:S01]  /*4570*/  @!P5 R2UR UR7, R0 ;  /* 0x000000000007d2ca */ /* 0x000fe200000e0000 */
[----:B------:R-:W-:Y:S01]  /*4580*/  IMAD.IADD R167, R13, 0x1, R166 ;  /* 0x000000010da77824 */ /* 0x000fe200078e02a6 */
[C---:B------:R-:W-:Y:S04]  /*4590*/  ISETP.NE.AND P0, PT, R29.reuse, 0x2, PT ;  /* 0x000000021d00780c */ /* 0x040fe80003f05270 */
[----:B------:R-:W-:Y:S01]  /*45a0*/  SEL R3, RZ, 0x1, P0 ;  /* 0x00000001ff037807 */ /* 0x000fe20000000000 */
[----:B------:R-:W-:Y:S01]  /*45b0*/  IMAD.U32 R10, RZ, RZ, UR8 ;  /* 0x00000008ff0a7e24 */ /* 0x000fe2000f8e00ff */
[----:B------:R-:W-:Y:S01]  /*45c0*/  @!UP1 UIADD3 UR8, UPT, UPT, UR6, 0x200, URZ ;  /* 0x0000020006089890 */ /* 0x000fe2000fffe0ff */
[----:B------:R-:W-:Y:S01]  /*45d0*/  SEL R29, R29, RZ, P0 ;  /* 0x000000ff1d1d7207 */ /* 0x000fe20000000000 */
[----:B------:R-:W-:Y:S01]  /*45e0*/  VOTEU.ALL UP1, P5 ;  /* 0x0000000000ff7886 */ /* 0x000fe20002820000 */
[----:B------:R-:W-:Y:S02]  /*45f0*/  LOP3.LUT R28, R28, R3, RZ, 0x3c, !PT ;  /* 0x000000031c1c7212 */ /* 0x000fe400078e3cff */
[----:B------:R-:W-:Y:S01]  /*4600*/  IMAD.U32 R11, RZ, RZ, UR7 ;  /* 0x00000007ff0b7e24 */ /* 0x000fe2000f8e00ff */
[----:B------:R-:W-:Y:S04]  /*4610*/  @!P5 R2UR UR16, R10 ;  /* 0x000000000a10d2ca */ /* 0x000fe800000e0000 */
[----:B------:R-:W-:Y:S11]  /*4620*/  @!P5 R2UR UR17, R11 ;  /* 0x000000000b11d2ca */ /* 0x000ff600000e0000 */
[----:B------:R-:W-:Y:S02]  /*4630*/  @!UPT UIADD3 URZ, UPT, UPT, URZ, URZ, URZ ;  /* 0x000000fffffff290 */ /* 0x000fe4000fffe0ff */
[----:B------:R3:W-:Y:S01]  /*4640*/  @!UP1 UTMALDG.3D [UR8], [UR16], desc[UR14] ;  /* 0x00000e08100095b4 */ /* 0x0007e20008011000 */
[----:B------:R3:W-:Y:S01]  /*4650*/  @!P5 SYNCS.ARRIVE.TRANS64.RED.A0TR RZ, [UR6+0x80], R25 ;  /* 0x00008019ffffd9a7 */ /* 0x0007e20008300406 */
[----:B------:R-:W-:Y:S01]  /*4660*/  UPLOP3.LUT UP1, UPT, UPT, UPT, UPT, 0x80, 0x8 ;  /* 0x000000000008789c */ /* 0x000fe20003f2f070 */
[----:B------:R-:W-:Y:S01]  /*4670*/  SYNCS.ARRIVE.TRANS64.RED.A1T0 RZ, [UR37], RZ ;  /* 0x000000ffffff79a7 */ /* 0x000fe20008100425 */
[----:B------:R-:W-:Y:S09]  /*4680*/  @P3 BRA `(.L_x_79) ;  /* 0xfffffff400b43947 */ /* 0x000ff2000383ffff */
[----:B------:R-:W-:Y:S07]  /*4690*/  MOV R0, UR6 ;  /* 0x0000000600007c02 */ /* 0x000fee0008000f00 */
.L_x_80:
[----:B-1----:R-:W-:-:S04]  /*46a0*/  SHF.L.U32 R3, R30, 0x1f, RZ ;  /* 0x0000001f1e037819 */ /* 0x002fc800000006ff */
[----:B------:R1:W2:Y:S03]  /*46b0*/  SYNCS.PHASECHK.TRANS64.TRYWAIT P0, [R0+URZ+0x88], R3 ;  /* 0x00008803000075a7 */ /* 0x0002a600080011ff */
[----:B--2---:R-:W-:Y:S05]  /*46c0*/  @!P0 NANOSLEEP.SYNCS 0x989680 ;  /* 0x009896800000895d */ /* 0x004fea0003900000 */
[----:B------:R-:W2:Y:S02]  /*46d0*/  @!P0 SYNCS.PHASECHK.TRANS64 P0, [R0+URZ+0x88], R3 ;  /* 0x00008803000085a7 */ /* 0x000ea400080010ff */
[----:B--23--:R-:W-:Y:S05]  /*46e0*/  @P0 EXIT ;  /* 0x000000000000094d */ /* 0x00cfea0003800000 */
[----:B------:R-:W-:Y:S05]  /*46f0*/  BRA `(.L_x_80) ;  /* 0xfffffffc00e87947 */ /* 0x000fea000383ffff */
.L_x_71:
[----:B------:R-:W-:-:S06]  /*4700*/  UISETP.GE.AND UP1, UPT, UR8, 0x4, UPT ;  /* 0x000000040800788c */ /* 0x000fcc000bf26270 */
[----:B------:R-:W-:-:S13]  /*4710*/  PLOP3.LUT P0, PT, PT, PT, UP1, 0x80, 0x8 ;  /* 0x000000000008781c */ /* 0x000fda0003f0f018 */
[----:B------:R-:W-:Y:S05]  /*4720*/  @!P0 EXIT ;  /* 0x000000000000894d */ /* 0x000fea0003800000 */
[----:B------:R-:W-:Y:S01]  /*4730*/  BAR.SYNC.DEFER_BLOCKING 0x6, 0xa0 ;  /* 0x0182800000007b1d */ /* 0x000fe20000010000 */
[C---:B------:R-:W-:Y:S01]  /*4740*/  IMAD.SHL.U32 R180, R176.reuse, 0x40, RZ ;  /* 0x00000040b0b47824 */ /* 0x040fe200078e00ff */
[C---:B------:R-:W-:Y:S01]  /*4750*/  R2P PR, R176.reuse, 0x6 ;  /* 0x00000006b0007804 */ /* 0x040fe20000000000 */
[C---:B------:R-:W-:Y:S01]  /*4760*/  IMAD.SHL.U32 R2, R176.reuse, 0x8, RZ ;  /* 0x00000008b0027824 */ /* 0x040fe200078e00ff */
[----:B------:R-:W-:Y:S01]  /*4770*/  SHF.L.U32 R79, R176, 0x10, RZ ;  /* 0x00000010b04f7819 */ /* 0x000fe200000006ff */
[----:B------:R-:W-:Y:S01]  /*4780*/  IMAD.MOV.U32 R179, RZ, RZ, 0x10 ;  /* 0x00000010ffb37424 */ /* 0x000fe200078e00ff */
[----:B------:R-:W-:Y:S01]  /*4790*/  UMOV UR43, 0x400 ;  /* 0x00000400002b7882 */ /* 0x000fe20000000000 */
[----:B------:R-:W-:Y:S01]  /*47a0*/  LOP3.LUT R3, R180, 0x180, RZ, 0xc0, !PT ;  /* 0x00000180b4037812 */ /* 0x000fe200078ec0ff */
[----:B------:R-:W-:Y:S01]  /*47b0*/  ULEA UR43, UR37, UR43, 0x18 ;  /* 0x0000002b252b7291 */ /* 0x000fe2000f8ec0ff */
[----:B------:R-:W1:Y:S01]  /*47c0*/  LDC R171, c[0x0][0x370] ;  /* 0x0000dc00ffab7b82 */ /* 0x000e620000000800 */
[----:B------:R-:W-:Y:S01]  /*47d0*/  SEL R179, R179, 0xfffffff0, !P1 ;  /* 0xfffffff0b3b37807 */ /* 0x000fe20004800000 */
[----:B------:R-:W-:Y:S01]  /*47e0*/  HFMA2 R183, -RZ, RZ, 0, 0 ;  /* 0x00000000ffb77431 */ /* 0x000fe200000001ff */
[----:B------:R-:W-:Y:S01]  /*47f0*/  LOP3.LUT R3, R3, 0x30, R2, 0xf8, !PT ;  /* 0x0000003003037812 */ /* 0x000fe200078ef802 */
[----:B------:R-:W-:Y:S01]  /*4800*/  UIADD3 UR4, UPT, UPT, UR43, 0x2200, URZ ;  /* 0x000022002b047890 */ /* 0x000fe2000fffe0ff */
[----:B------:R-:W-:Y:S01]  /*4810*/  LOP3.LUT R79, R79, 0x600000, RZ, 0xc0, !PT ;  /* 0x006000004f4f7812 */ /* 0x000fe200078ec0ff */
[----:B------:R-:W-:Y:S01]  /*4820*/  IMAD.MOV.U32 R76, RZ, RZ, RZ ;  /* 0x000000ffff4c7224 */ /* 0x000fe200078e00ff */
[----:B------:R-:W-:Y:S01]  /*4830*/  LOP3.LUT R180, R3, 0x1e40, R180, 0xf8, !PT ;  /* 0x00001e4003b47812 */ /* 0x000fe200078ef8b4 */
[----:B------:R-:W2:Y:S01]  /*4840*/  LDC R74, c[0x0][0xb0c] ;  /* 0x0002c300ff4a7b82 */ /* 0x000ea20000000800 */
[----:B------:R-:W-:Y:S01]  /*4850*/  IMAD.MOV.U32 R3, RZ, RZ, 0x20 ;  /* 0x00000020ff037424 */ /* 0x000fe200078e00ff */
[----:B------:R-:W-:Y:S01]  /*4860*/  CS2R R184, SRZ ;  /* 0x0000000000b87805 */ /* 0x000fe2000001ff00 */
[----:B------:R-:W-:Y:S01]  /*4870*/  IMAD.MOV.U32 R188, RZ, RZ, RZ ;  /* 0x000000ffffbc7224 */ /* 0x000fe200078e00ff */
[----:B------:R-:W4:Y:S01]  /*4880*/  LDCU.64 UR46, c[0x0][0x348] ;  /* 0x00006900ff2e77ac */ /* 0x000f220008000a00 */
[----:B------:R-:W-:Y:S01]  /*4890*/  VIADD R2, R180, UR43 ;  /* 0x0000002bb4027c36 */ /* 0x000fe20008000000 */
[----:B------:R-:W-:Y:S01]  /*48a0*/  SEL R3, R3, 0xffffffe0, !P2 ;  /* 0xffffffe003037807 */ /* 0x000fe20005000000 */
[----:B------:R-:W3:Y:S01]  /*48b0*/  LDS R0, [UR43+0x150] ;  /* 0x0001502bff007984 */ /* 0x000ee20008000800 */
[----:B------:R-:W1:Y:S01]  /*48c0*/  LDC R169, c[0x0][0xb20] ;  /* 0x0002c800ffa97b82 */ /* 0x000e620000000800 */
[----:B------:R-:W-:Y:S01]  /*48d0*/  IMAD.U32 R186, RZ, RZ, UR4 ;  /* 0x00000004ffba7e24 */ /* 0x000fe2000f8e00ff */
[----:B------:R-:W-:Y:S01]  /*48e0*/  SHF.R.U32.HI R4, RZ, 0x4, R3 ;  /* 0x00000004ff047819 */ /* 0x000fe20000011603 */
[--C-:B------:R-:W-:Y:S01]  /*48f0*/  IMAD.IADD R178, R3, 0x1, R2.reuse ;  /* 0x0000000103b27824 */ /* 0x100fe200078e0202 */
[----:B------:R-:W1:Y:S02]  /*4900*/  LDCU.64 UR38, c[0x0][0x888] ;  /* 0x00011100ff2677ac */ /* 0x000e640008000a00 */
[C---:B------:R-:W-:Y:S01]  /*4910*/  LEA.HI R177, R179.reuse, R4, RZ, 0x1c ;  /* 0x00000004b3b17211 */ /* 0x040fe200078fe0ff */
[----:B------:R-:W-:Y:S01]  /*4920*/  IMAD.IADD R179, R179, 0x1, R2 ;  /* 0x00000001b3b37824 */ /* 0x000fe200078e0202 */
[----:B------:R-:W1:Y:S01]  /*4930*/  LDC R73, c[0x0][0xb30] ;  /* 0x0002cc00ff497b82 */ /* 0x000e620000000800 */
[----:B------:R-:W-:Y:S01]  /*4940*/  UIADD3 UR42, UPT, UPT, UR43, 0x200, URZ ;  /* 0x000002002b2a7890 */ /* 0x000fe2000fffe0ff */
[----:B------:R-:W-:-:S06]  /*4950*/  LEA R177, R177, R2, 0x4 ;  /* 0x00000002b1b17211 */ /* 0x000fcc00078e20ff */
[----:B------:R-:W1:Y:S08]  /*4960*/  LDC.64 R158, c[0x0][0xb10] ;  /* 0x0002c400ff9e7b82 */ /* 0x000e700000000a00 */
[----:B------:R-:W1:Y:S08]  /*4970*/  LDC.64 R70, c[0x0][0xb18] ;  /* 0x0002c600ff467b82 */ /* 0x000e700000000a00 */
[----:B------:R-:W1:Y:S01]  /*4980*/  LDC.64 R154, c[0x0][0x888] ;  /* 0x00022200ff9a7b82 */ /* 0x000e620000000a00 */
[----:B---3--:R-:W-:-:S07]  /*4990*/  IMAD.IADD R79, R0, 0x1, R79 ;  /* 0x00000001004f7824 */ /* 0x008fce00078e024f */
[----:B------:R-:W3:Y:S08]  /*49a0*/  LDC.64 R68, c[0x0][0xb28] ;  /* 0x0002ca00ff447b82 */ /* 0x000ef00000000a00 */
[----:B------:R-:W1:Y:S08]  /*49b0*/  LDC.64 R156, c[0x0][0x890] ;  /* 0x00022400ff9c7b82 */ /* 0x000e700000000a00 */
[----:B------:R-:W1:Y:S08]  /*49c0*/  LDC.64 R152, c[0x0][0x8b0] ;  /* 0x00022c00ff987b82 */ /* 0x000e700000000a00 */
[----:B------:R-:W1:Y:S08]  /*49d0*/  LDC.64 R146, c[0x0][0x8a8] ;  /* 0x00022a00ff927b82 */ /* 0x000e700000000a00 */
[----:B--2-4-:R-:W1:Y:S02]  /*49e0*/  LDC R170, c[0x0][0x374] ;  /* 0x0000dd00ffaa7b82 */ /* 0x014e640000000800 */
.L_x_98:
[----:B------:R-:W-:Y:S02]  /*49f0*/  LEA R0, R188, UR43, 0x3 ;  /* 0x0000002bbc007c11 */ /* 0x000fe4000f8e18ff */
[----:B------:R-:W-:Y:S02]  /*4a00*/  SHF.L.U32 R3, R184, 0x1f, RZ ;  /* 0x0000001fb8037819 */ /* 0x000fe400000006ff */
[----:B------:R-:W-:Y:S02]  /*4a10*/  LEA R16, R188, UR43, 0x4 ;  /* 0x0000002bbc107c11 */ /* 0x000fe4000f8e20ff */
[----:B--2---:R-:W2:Y:S02]  /*4a20*/  SYNCS.PHASECHK.TRANS64.TRYWAIT P0, [R0+URZ+0xa0], R3 ;  /* 0x0000a003000075a7 */ /* 0x004ea400080011ff */
[----:B-12---:R-:W-:Y:S05]  /*4a30*/  @!P0 BRA `(.L_x_81) ;  /* 0x0000002800fc8947 */ /* 0x006fea0003800000 */
.L_x_138:
[----:B------:R-:W4:Y:S01]  /*4a40*/  LDC.64 R12, c[0x0][0xb10] ;  /* 0x0002c400ff0c7b82 */ /* 0x000f220000000a00 */
[----:B------:R-:W3:Y:S01]  /*4a50*/  LDS.128 R16, [R16+0x130] ;  /* 0x0001300010107984 */ /* 0x000ee20000000c00 */
[----:B-1----:R-:W-:Y:S01]  /*4a60*/  ISETP.NE.AND P1, PT, R73, 0x1, PT ;  /* 0x000000014900780c */ /* 0x002fe20003f25270 */
[----:B--2---:R-:W-:Y:S01]  /*4a70*/  VIADD R0, R0, 0xb0 ;  /* 0x000000b000007836 */ /* 0x004fe20000000000 */
[----:B------:R-:W-:Y:S04]  /*4a80*/  ISETP.GE.AND P0, PT, R72, 0x1, PT ;  /* 0x000000014800780c */ /* 0x000fe80003f06270 */
[----:B------:R-:W1:Y:S01]  /*4a90*/  LDC.64 R10, c[0x0][0xb18] ;  /* 0x0002c600ff0a7b82 */ /* 0x000e620000000a00 */
[----:B------:R-:W-:Y:S01]  /*4aa0*/  PRMT R0, RZ, 0x654, R0 ;  /* 0x00000654ff007816 */ /* 0x000fe20000000000 */
[----:B------:R-:W-:Y:S01]  /*4ab0*/  @!PT LDS RZ, [RZ] ;  /* 0x00000000fffff984 */ /* 0x000fe20000000800 */
[----:B------:R-:W-:Y:S01]  /*4ac0*/  @!PT LDS RZ, [RZ] ;  /* 0x00000000fffff984 */ /* 0x000fe20000000800 */
[----:B------:R-:W-:Y:S01]  /*4ad0*/  @!PT LDS RZ, [RZ] ;  /* 0x00000000fffff984 */ /* 0x000fe20000000800 */
[----:B------:R-:W-:Y:S01]  /*4ae0*/  @!PT LDS RZ, [RZ] ;  /* 0x00000000fffff984 */ /* 0x000fe20000000800 */
[----:B------:R2:W-:Y:S06]  /*4af0*/  MEMBAR.ALL.CTA ;  /* 0x0000000000007992 */ /* 0x0005ec0000008000 */
[----:B--2---:R-:W2:Y:S01]  /*4b00*/  FENCE.VIEW.ASYNC.S ;  /* 0x00000000000073c6 */ /* 0x004ea20000000000 */
[----:B------:R-:W1:Y:S08]  /*4b10*/  @!P1 LDC R14, c[0x0][0xb20] ;  /* 0x0002c800ff0e9b82 */ /* 0x000e700000000800 */
[----:B------:R-:W1:Y:S01]  /*4b20*/  @!P1 LDC R9, c[0x0][0xb0c] ;  /* 0x0002c300ff099b82 */ /* 0x000e620000000800 */
[----:B--2---:R2:W-:Y:S01]  /*4b30*/  SYNCS.ARRIVE.TRANS64.RED.A1T0 RZ, [R0+URZ], RZ ;  /* 0x000000ff00ff79a7 */ /* 0x0045e200081004ff */
[----:B---3--:R-:W-:Y:S04]  /*4b40*/  LOP3.LUT P4, RZ, R18, 0x1, RZ, 0xc0, !PT ;  /* 0x0000000112ff7812 */ /* 0x008fe8000788c0ff */
[----:B------:R-:W-:Y:S09]  /*4b50*/  P2R R187, PR, RZ, 0x10 ;  /* 0x00000010ffbb7803 */ /* 0x000ff20000000000 */
[----:B------:R-:W-:Y:S02]  /*4b60*/  @P4 MOV R77, R16 ;  /* 0x00000010004d4202 */ /* 0x000fe40000000f00 */
[----:B------:R-:W-:Y:S01]  /*4b70*/  @P4 LOP3.LUT R75, R17, 0xffff, RZ, 0xc0, !PT ;  /* 0x0000ffff114b4812 */ /* 0x000fe200078ec0ff */
[----:B--2-4-:R-:W-:Y:S06]  /*4b80*/  @!P0 BRA `(.L_x_82) ;  /* 0x0000000000a48947 */ /* 0x014fec0003800000 */
[----:B------:R-:W-:Y:S01]  /*4b90*/  IMAD.HI.U32 R22, R170, R71, RZ ;  /* 0x00000047aa167227 */ /* 0x000fe200078e00ff */
[----:B------:R-:W-:Y:S02]  /*4ba0*/  ISETP.NE.AND P0, PT, R70, 0x1, PT ;  /* 0x000000014600780c */ /* 0x000fe40003f05270 */
[----:B------:R-:W-:Y:S01]  /*4bb0*/  ISETP.NE.AND P2, PT, R72, 0x1, PT ;  /* 0x000000014800780c */ /* 0x000fe20003f45270 */
[-C--:B------:R-:W-:Y:S01]  /*4bc0*/  IMAD.HI.U32 R20, R171, R158.reuse, RZ ;  /* 0x0000009eab147227 */ /* 0x080fe200078e00ff */
[----:B------:R-:W-:Y:S02]  /*4bd0*/  SHF.R.U32.HI R21, RZ, R169, R22 ;  /* 0x000000a9ff157219 */ /* 0x000fe40000011616 */
[----:B------:R-:W-:Y:S01]  /*4be0*/  ISETP.NE.AND P3, PT, R74, 0x1, PT ;  /* 0x000000014a00780c */ /* 0x000fe20003f65270 */
[----:B------:R-:W-:Y:S01]  /*4bf0*/  IMAD.HI.U32 R26, R75, R71, RZ ;  /* 0x000000474b1a7227 */ /* 0x000fe200078e00ff */
[----:B------:R-:W-:Y:S02]  /*4c00*/  SHF.R.U32.HI R20, RZ, R159, R20 ;  /* 0x0000009fff147219 */ /* 0x000fe40000011614 */
[----:B------:R-:W-:Y:S01]  /*4c10*/  SEL R3, R170, R21, !P0 ;  /* 0x00000015aa037207 */ /* 0x000fe20004000000 */
[----:B------:R-:W-:Y:S01]  /*4c20*/  IMAD.HI.U32 R24, R77, R158, RZ ;  /* 0x0000009e4d187227 */ /* 0x000fe200078e00ff */
[----:B------:R-:W-:Y:S03]  /*4c30*/  SEL R7, R171, R20, !P3 ;  /* 0x00000014ab077207 */ /* 0x000fe60005800000 */
[-C--:B------:R-:W-:Y:S01]  /*4c40*/  IMAD.HI.U32 R20, R3, R68.reuse, RZ ;  /* 0x0000004403147227 */ /* 0x080fe200078e00ff */
[----:B------:R-:W-:Y:S03]  /*4c50*/  SHF.R.U32.HI R24, RZ, R159, R24 ;  /* 0x0000009fff187219 */ /* 0x000fe60000011618 */
[----:B------:R-:W-:Y:S01]  /*4c60*/  IMAD.HI.U32 R22, R7, R68, RZ ;  /* 0x0000004407167227 */ /* 0x000fe200078e00ff */
[----:B------:R-:W-:Y:S02]  /*4c70*/  @P2 SHF.R.U32.HI R3, RZ, R69, R20 ;  /* 0x00000045ff032219 */ /* 0x000fe40000011614 */
[----:B------:R-:W-:Y:S02]  /*4c80*/  SHF.R.U32.HI R20, RZ, R169, R26 ;  /* 0x000000a9ff147219 */ /* 0x000fe4000001161a */
[----:B------:R-:W-:Y:S01]  /*4c90*/  @P2 SHF.R.U32.HI R7, RZ, R69, R22 ;  /* 0x00000045ff072219 */ /* 0x000fe20000011616 */
[C---:B------:R-:W-:Y:S01]  /*4ca0*/  IMAD R2, R72.reuse, R3, RZ ;  /* 0x0000000348027224 */ /* 0x040fe200078e02ff */
[----:B------:R-:W-:Y:S02]  /*4cb0*/  SEL R5, R75, R20, !P0 ;  /* 0x000000144b057207 */ /* 0x000fe40004000000 */
[----:B------:R-:W-:Y:S01]  /*4cc0*/  SEL R3, R77, R24, !P3 ;  /* 0x000000184d037207 */ /* 0x000fe20005800000 */
[----:B------:R-:W-:Y:S01]  /*4cd0*/  IMAD R4, R72, R7, RZ ;  /* 0x0000000748047224 */ /* 0x000fe200078e02ff */
[C---:B------:R-:W-:Y:S01]  /*4ce0*/  ISETP.GE.AND P0, PT, R5.reuse, R2, PT ;  /* 0x000000020500720c */ /* 0x040fe20003f06270 */
[----:B------:R-:W-:Y:S03]  /*4cf0*/  IMAD.HI.U32 R6, R5, R68, RZ ;  /* 0x0000004405067227 */ /* 0x000fe600078e00ff */
[----:B------:R-:W-:Y:S01]  /*4d00*/  ISETP.GE.OR P0, PT, R3, R4, P0 ;  /* 0x000000040300720c */ /* 0x000fe20000706670 */
[----:B------:R-:W-:Y:S01]  /*4d10*/  IMAD.MOV R4, RZ, RZ, -R3 ;  /* 0x000000ffff047224 */ /* 0x000fe200078e0a03 */
[-C--:B------:R-:W-:Y:S03]  /*4d20*/  SHF.R.U32.HI R6, RZ, R69.reuse, R6 ;  /* 0x00000045ff067219 */ /* 0x080fe60000011606 */
[----:B------:R-:W-:Y:S01]  /*4d30*/  IMAD R77, R74, R4, R77 ;  /* 0x000000044a4d7224 */ /* 0x000fe200078e024d */
[----:B------:R-:W-:Y:S05]  /*4d40*/  SEL R15, R5, R6, !P2 ;  /* 0x00000006050f7207 */ /* 0x000fea0005000000 */
[----:B------:R-:W-:Y:S02]  /*4d50*/  IMAD.MOV R6, RZ, RZ, -R15 ;  /* 0x000000ffff067224 */ /* 0x000fe400078e0a0f */
[C---:B------:R-:W-:Y:S04]  /*4d60*/  @!P0 IMAD.HI.U32 R2, R3.reuse, R68, RZ ;  /* 0x0000004403028227 */ /* 0x040fe800078e00ff */
[----:B------:R-:W-:Y:S01]  /*4d70*/  IMAD R6, R72, R6, R5 ;  /* 0x0000000648067224 */ /* 0x000fe200078e0205 */
[----:B------:R-:W-:Y:S04]  /*4d80*/  @!P0 SHF.R.U32.HI R2, RZ, R69, R2 ;  /* 0x00000045ff028219 */ /* 0x000fe80000011602 */
[----:B------:R-:W-:Y:S02]  /*4d90*/  @!P0 SEL R0, R3, R2, !P2 ;  /* 0x0000000203008207 */ /* 0x000fe40005000000 */
[----:B------:R-:W-:Y:S02]  /*4da0*/  IADD3 R2, PT, PT, -R5, RZ, RZ ;  /* 0x000000ff05027210 */ /* 0x000fe40007ffe1ff */
[----:B------:R-:W-:Y:S01]  /*4db0*/  @!P0 IADD3 R8, PT, PT, R15, -R0, RZ ;  /* 0x800000000f088210 */ /* 0x000fe20007ffe0ff */
[----:B------:R-:W-:Y:S02]  /*4dc0*/  @!P0 IMAD R0, R7, R6, R0 ;  /* 0x0000000607008224 */ /* 0x000fe400078e0200 */
[----:B------:R-:W-:Y:S02]  /*4dd0*/  IMAD R75, R70, R2, R75 ;  /* 0x00000002464b7224 */ /* 0x000fe400078e024b */
[----:B------:R-:W-:Y:S02]  /*4de0*/  @!P0 IMAD R5, R8, R72, R3 ;  /* 0x0000004808058224 */ /* 0x000fe400078e0203 */
[----:B------:R-:W-:Y:S04]  /*4df0*/  @!P0 IMAD.MOV.U32 R3, RZ, RZ, R0 ;  /* 0x000000ffff038224 */ /* 0x000fe800078e0000 */
[----:B------:R-:W-:Y:S02]  /*4e00*/  IMAD R77, R3, R74, R77 ;  /* 0x0000004a034d7224 */ /* 0x000fe400078e024d */
[----:B------:R-:W-:Y:S07]  /*4e10*/  IMAD R75, R5, R70, R75 ;  /* 0x00000046054b7224 */ /* 0x000fee00078e024b */
.L_x_82:
[----:B------:R-:W-:Y:S01]  /*4e20*/  @!P1 IMAD.HI.U32 R0, R77, R12, RZ ;  /* 0x0000000c4d009227 */ /* 0x000fe200078e00ff */
[----:B-1----:R-:W-:Y:S01]  /*4e30*/  @!P1 ISETP.NE.AND P0, PT, R10, 0x1, PT ;  /* 0x000000010a00980c */ /* 0x002fe20003f05270 */
[----:B------:R-:W-:Y:S01]  /*4e40*/  ULOP3.LUT UP0, URZ, UR42, 0x1b0, URZ, 0xc0, !UPT ;  /* 0x000001b02aff7892 */ /* 0x000fe2000f80c0ff */
[----:B------:R-:W-:Y:S01]  /*4e50*/  @!P1 ISETP.NE.AND P2, PT, R9, 0x1, PT ;  /* 0x000000010900980c */ /* 0x000fe20003f45270 */
[----:B------:R-:W-:Y:S01]  /*4e60*/  @!P1 IMAD.HI.U32 R3, R75, R11, RZ ;  /* 0x0000000b4b039227 */ /* 0x000fe200078e00ff */
[----:B------:R-:W-:Y:S02]  /*4e70*/  @!P1 SHF.R.U32.HI R0, RZ, R13, R0 ;  /* 0x0000000dff009219 */ /* 0x000fe40000011600 */
[----:B------:R-:W-:Y:S01]  /*4e80*/  @P4 SHF.R.U32.HI R182, RZ, 0x10, R17 ;  /* 0x00000010ffb64819 */ /* 0x000fe20000011611 */
[----:B------:R-:W-:Y:S01]  /*4e90*/  VIADD R188, R188, 0x1 ;  /* 0x00000001bcbc7836 */ /* 0x000fe20000000000 */
[----:B------:R-:W-:Y:S02]  /*4ea0*/  @!P1 SHF.R.U32.HI R2, RZ, R14, R3 ;  /* 0x0000000eff029219 */ /* 0x000fe40000011603 */
[----:B------:R-:W-:Y:S02]  /*4eb0*/  @!P1 SEL R3, R77, R0, !P2 ;  /* 0x000000004d039207 */ /* 0x000fe40005000000 */
[----:B------:R-:W-:Y:S05]  /*4ec0*/  @!P1 SEL R2, R75, R2, !P0 ;  /* 0x000000024b029207 */ /* 0x000fea0004000000 */
[----:B------:R-:W-:Y:S02]  /*4ed0*/  @!P1 IMAD.IADD R0, R2, 0x1, -R3 ;  /* 0x0000000102009824 */ /* 0x000fe400078e0a03 */
[----:B------:R-:W-:Y:S02]  /*4ee0*/  @!P1 IMAD.IADD R2, R3, 0x1, -R2 ;  /* 0x0000000103029824 */ /* 0x000fe400078e0a02 */
[----:B------:R-:W-:Y:S02]  /*4ef0*/  @!P1 IMAD R77, R0, R9, R77 ;  /* 0x00000009004d9224 */ /* 0x000fe400078e024d */
[----:B------:R-:W-:Y:S01]  /*4f00*/  @!P1 IMAD R75, R2, R10, R75 ;  /* 0x0000000a024b9224 */ /* 0x000fe200078e024b */
[----:B------:R-:W-:Y:S06]  /*4f10*/  BRA.U !UP0, `(.L_x_83) ;  /* 0x0000000108407547 */ /* 0x000fec000b800000 */
[----:B------:R-:W1:Y:S01]  /*4f20*/  LDCU.64 UR8, c[0x4][0x80] ;  /* 0x01001000ff0877ac */ /* 0x000e620008000a00 */
[----:B------:R-:W-:Y:S01]  /*4f30*/  MOV R3, 0x0 ;  /* 0x0000000000037802 */ /* 0x000fe20000000f00 */
[----:B------:R-:W-:Y:S02]  /*4f40*/  HFMA2 R12, -RZ, RZ, 0, 5.9604644775390625e-08 ;  /* 0x00000001ff0c7431 */ /* 0x000fe400000001ff */
[----:B------:R-:W-:Y:S02]  /*4f50*/  IMAD.MOV.U32 R8, RZ, RZ, 0x70 ;  /* 0x00000070ff087424 */ /* 0x000fe400078e00ff */
[----:B------:R-:W-:Y:S01]  /*4f60*/  IMAD.MOV.U32 R13, RZ, RZ, RZ ;  /* 0x000000ffff0d7224 */ /* 0x000fe200078e00ff */
[----:B------:R-:W2:Y:S01]  /*4f70*/  LDCU.64 UR6, c[0x4][0x88] ;  /* 0x01001100ff0677ac */ /* 0x000ea20008000a00 */
[----:B------:R-:W3:Y:S01]  /*4f80*/  LDC.64 R2, c[0x4][R3] ;  /* 0x0100000003027b82 */ /* 0x000ee20000000a00 */
[----:B------:R-:W4:Y:S01]  /*4f90*/  LDCU.64 UR4, c[0x4][0x8] ;  /* 0x01000100ff0477ac */ /* 0x000f220008000a00 */
[----:B-1----:R-:W-:Y:S01]  /*4fa0*/  MOV R5, UR9 ;  /* 0x0000000900057c02 */ /* 0x002fe20008000f00 */
[----:B------:R-:W-:Y:S01]  /*4fb0*/  IMAD.U32 R4, RZ, RZ, UR8 ;  /* 0x00000008ff047e24 */ /* 0x000fe2000f8e00ff */
[----:B--2---:R-:W-:Y:S01]  /*4fc0*/  MOV R7, UR7 ;  /* 0x0000000700077c02 */ /* 0x004fe20008000f00 */
[----:B------:R-:W-:Y:S01]  /*4fd0*/  IMAD.U32 R6, RZ, RZ, UR6 ;  /* 0x00000006ff067e24 */ /* 0x000fe2000f8e00ff */
[----:B----4-:R-:W-:Y:S01]  /*4fe0*/  MOV R11, UR5 ;  /* 0x00000005000b7c02 */ /* 0x010fe20008000f00 */
[----:B------:R-:W-:Y:S02]  /*4ff0*/  IMAD.U32 R10, RZ, RZ, UR4 ;  /* 0x00000004ff0a7e24 */ /* 0x000fe4000f8e00ff */
[----:B------:R-:W-:Y:S07]  /*5000*/  LEPC R20, `(.L_x_83) ;  /* 0x000000001014794e */ /* 0x000fee0000000000 */
[----:B---3-5:R-:W-:Y:S05]  /*5010*/  CALL.ABS.NOINC R2 ;  /* 0x0000000002007343 */ /* 0x028fea0003c00000 */
.L_x_83:
[----:B------:R-:W-:Y:S01]  /*5020*/  LOP3.LUT P0, RZ, R186, 0x1b0, RZ, 0xc0, !PT ;  /* 0x000001b0baff7812 */ /* 0x000fe2000780c0ff */
[----:B------:R-:W-:Y:S11]  /*5030*/  BSSY.RECONVERGENT B6, `(.L_x_84) ;  /* 0x0000013000067945 */ /* 0x000ff60003800200 */
[----:B------:R-:W-:Y:S01]  /*5040*/  @!UPT UIADD3 URZ, UPT, UPT, URZ, URZ, URZ ;  /* 0x000000fffffff290 */ /* 0x000fe2000fffe0ff */
[----:B------:R-:W-:Y:S05]  /*5050*/  @!P0 BRA `(.L_x_85) ;  /* 0x0000000000408947 */ /* 0x000fea0003800000 */
        /* <DEDUP_REMOVED lines=16> */
.L_x_85:
[----:B------:R-:W-:Y:S05]  /*5160*/  BSYNC.RECONVERGENT B6 ;  /* 0x0000000000067941 */ /* 0x000fea0003800200 */
.L_x_84:
[----:B------:R-:W-:Y:S01]  /*5170*/  ISETP.NE.U32.AND P3, PT, R156, RZ, PT ;  /* 0x000000ff9c00720c */ /* 0x000fe20003f65070 */
[----:B------:R-:W-:Y:S01]  /*5180*/  UISETP.NE.AND UP1, UPT, UR44, URZ, UPT ;  /* 0x000000ff2c00728c */ /* 0x000fe2000bf25270 */
[----:B------:R-:W-:Y:S02]  /*5190*/  ISETP.NE.U32.AND P4, PT, R152, RZ, PT ;  /* 0x000000ff9800720c */ /* 0x000fe40003f85070 */
[----:B------:R-:W-:Y:S02]  /*51a0*/  ISETP.NE.AND.EX P3, PT, R157, RZ, PT, P3 ;  /* 0x000000ff9d00720c */ /* 0x000fe40003f65330 */
[----:B------:R-:W-:Y:S02]  /*51b0*/  PLOP3.LUT P1, PT, PT, PT, PT, 0x8, 0x80 ;  /* 0x000000000080781c */ /* 0x000fe40003f2e170 */
[----:B------:R-:W-:Y:S02]  /*51c0*/  PLOP3.LUT P0, PT, PT, PT, UP1, 0x80, 0x8 ;  /* 0x000000000008781c */ /* 0x000fe40003f0f018 */
[----:B------:R-:W-:Y:S02]  /*51d0*/  ISETP.NE.AND.EX P4, PT, R153, RZ, PT, P4 ;  /* 0x000000ff9900720c */ /* 0x000fe40003f85340 */
[----:B------:R-:W1:Y:S09]  /*51e0*/  @UP1 LDCU.64 UR4, c[0x0][0x888] ;  /* 0x00011100ff0417ac */ /* 0x000e720008000a00 */
[----:B------:R-:W-:Y:S01]  /*51f0*/  @P0 PLOP3.LUT P1, PT, P3, PT, PT, 0x80, 0x8 ;  /* 0x000000000008081c */ /* 0x000fe20001f2f070 */
[----:B-1----:R-:W-:Y:S04]  /*5200*/  @UP1 UISETP.NE.U32.AND UP0, UPT, UR4, URZ, UPT ;  /* 0x000000ff0400128c */ /* 0x002fe8000bf05070 */
[----:B------:R-:W-:Y:S04]  /*5210*/  @UP1 UISETP.NE.AND.EX UP0, UPT, UR5, URZ, UPT, UP0 ;  /* 0x000000ff0500128c */ /* 0x000fe8000bf05300 */
[----:B------:R-:W-:Y:S01]  /*5220*/  @UP1 USEL UR4, URZ, 0xffffffff, UP0 ;  /* 0xffffffffff041887 */ /* 0x000fe20008000000 */
[----:B------:R-:W-:Y:S11]  /*5230*/  @!P3 BRA `(.L_x_86) ;  /* 0x00000000002cb947 */ /* 0x000ff60003800000 */
[----:B------:R-:W-:Y:S01]  /*5240*/  ISETP.NE.U32.AND P2, PT, R154, RZ, PT ;  /* 0x000000ff9a00720c */ /* 0x000fe20003f45070 */
[----:B------:R-:W-:Y:S03]  /*5250*/  IMAD.MOV.U32 R168, RZ, RZ, 0x1 ;  /* 0x00000001ffa87424 */ /* 0x000fe600078e00ff */
[----:B------:R-:W-:Y:S11]  /*5260*/  ISETP.NE.AND.EX P2, PT, R155, RZ, PT, P2 ;  /* 0x000000ff9b00720c */ /* 0x000ff60003f45320 */
[----:B------:R-:W-:Y:S02]  /*5270*/  @!UPT UIADD3 URZ, UPT, UPT, URZ, URZ, URZ ;  /* 0x000000fffffff290 */ /* 0x000fe4000fffe0ff */
[----:B------:R-:W1:Y:S01]  /*5280*/  @P2 LDC.64 R2, c[0x0][0x888] ;  /* 0x00022200ff022b82 */ /* 0x000e620000000a00 */
[----:B------:R-:W-:Y:S04]  /*5290*/  @P2 IMAD R0, R156, UR36, RZ ;  /* 0x000000249c002c24 */ /* 0x000fe8000f8e02ff */
[----:B-1----:R-:W-:Y:S04]  /*52a0*/  @P2 IMAD.WIDE R2, R0, 0x4, R2 ;  /* 0x0000000400022825 */ /* 0x002fe800078e0202 */
[----:B------:R-:W-:Y:S01]  /*52b0*/  HFMA2 R0, -RZ, RZ, 0, 5.9604644775390625e-08 ;  /* 0x00000001ff007431 */ /* 0x000fe200000001ff */
[----:B-----5:R1:W5:Y:S04]  /*52c0*/  @P2 LDG.E R80, desc[UR40][R2.64] ;  /* 0x0000002802502981 */ /* 0x020368000c1e1900 */
[----:B------:R-:W-:Y:S01]  /*52d0*/  @!P2 PRMT R168, R0, 0x7610, R168 ;  /* 0x0000761000a8a816 */ /* 0x000fe200000000a8 */
[----:B-1----:R-:W2:Y:S06]  /*52e0*/  @!P2 LDC R80, c[0x0][0x880] ;  /* 0x00022000ff50ab82 */ /* 0x002eac0000000800 */
.L_x_86:
[----:B------:R-:W-:Y:S05]  /*52f0*/  @!P4 BRA `(.L_x_87) ;  /* 0x000000000020c947 */ /* 0x000fea0003800000 */
[----:B------:R-:W-:Y:S04]  /*5300*/  ISETP.NE.U32.AND P2, PT, R146, RZ, PT ;  /* 0x000000ff9200720c */ /* 0x000fe80003f45070 */
[----:B------:R-:W-:Y:S11]  /*5310*/  ISETP.NE.AND.EX P2, PT, R147, RZ, PT, P2 ;  /* 0x000000ff9300720c */ /* 0x000ff60003f45320 */
[----:B------:R-:W-:Y:S02]  /*5320*/  @!UPT UIADD3 URZ, UPT, UPT, URZ, URZ, URZ ;  /* 0x000000fffffff290 */ /* 0x000fe4000fffe0ff */
[----:B------:R-:W1:Y:S01]  /*5330*/  @P2 LDC.64 R2, c[0x0][0x8a8] ;  /* 0x00022a00ff022b82 */ /* 0x000e620000000a00 */
[----:B------:R-:W-:Y:S04]  /*5340*/  @P2 IMAD R0, R152, UR36, RZ ;  /* 0x0000002498002c24 */ /* 0x000fe8000f8e02ff */
[----:B-1----:R-:W-:Y:S05]  /*5350*/  @P2 IMAD.WIDE R2, R0, 0x4, R2 ;  /* 0x0000000400022825 */ /* 0x002fea00078e0202 */
[----:B-----5:R1:W5:Y:S02]  /*5360*/  @P2 LDG.E R78, desc[UR40][R2.64] ;  /* 0x00000028024e2981 */ /* 0x020364000c1e1900 */
[----:B-1----:R-:W3:Y:S02]  /*5370*/  @!P2 LDC R78, c[0x0][0x8a0] ;  /* 0x00022800ff4eab82 */ /* 0x002ee40000000800 */
.L_x_87:
[----:B--2--5:R-:W-:Y:S01]  /*5380*/  @P0 ISETP.NE.AND P4, PT, R80, RZ, PT ;  /* 0x000000ff5000020c */ /* 0x024fe20003f85270 */
[----:B------:R-:W-:Y:S01]  /*5390*/  IMAD.U32 R0, RZ, RZ, UR4 ;  /* 0x00000004ff007e24 */ /* 0x000fe2000f8e00ff */
[----:B------:R-:W-:Y:S01]  /*53a0*/  @P0 LOP3.LUT P2, RZ, R168, 0xff, RZ, 0xc0, !PT ;  /* 0x000000ffa8ff0812 */ /* 0x000fe2000784c0ff */
[----:B------:R-:W-:Y:S01]  /*53b0*/  BSSY B1, `(.L_x_88) ;  /* 0x000003d000017945 */ /* 0x000fe20003800000 */
[----:B------:R-:W-:Y:S01]  /*53c0*/  @P0 SEL R3, RZ, 0xffffffff, P4 ;  /* 0xffffffffff030807 */ /* 0x000fe20002000000 */
[C---:B------:R-:W-:Y:S01]  /*53d0*/  IMAD R64, R76.reuse, 0x40, R79 ;  /* 0x000000404c407824 */ /* 0x040fe200078e024f */
[----:B------:R-:W-:Y:S02]  /*53e0*/  LEA R148, R76, UR43, 0x3 ;  /* 0x0000002b4c947c11 */ /* 0x000fe4000f8e18ff */
[----:B------:R-:W-:Y:S02]  /*53f0*/  CS2R R102, SRZ ;  /* 0x0000000000667805 */ /* 0x000fe4000001ff00 */
[----:B------:R-:W-:Y:S02]  /*5400*/  @P1 SEL R3, R0, R3, !P2 ;  /* 0x0000000300031207 */ /* 0x000fe40005000000 */
[----:B------:R-:W-:Y:S02]  /*5410*/  CS2R R100, SRZ ;  /* 0x0000000000647805 */ /* 0x000fe4000001ff00 */
[----:B------:R-:W-:Y:S02]  /*5420*/  SHF.L.U32 R5, R185, 0x1f, RZ ;  /* 0x0000001fb9057819 */ /* 0x000fe400000006ff */
[----:B------:R-:W-:Y:S02]  /*5430*/  CS2R R98, SRZ ;  /* 0x0000000000627805 */ /* 0x000fe4000001ff00 */
[----:B------:R-:W-:Y:S02]  /*5440*/  @P0 LOP3.LUT R3, R3, 0x1, RZ, 0xc0, !PT ;  /* 0x0000000103030812 */ /* 0x000fe400078ec0ff */
[----:B------:R-:W-:Y:S02]  /*5450*/  CS2R R96, SRZ ;  /* 0x0000000000607805 */ /* 0x000fe4000001ff00 */
[----:B------:R-:W-:Y:S02]  /*5460*/  PLOP3.LUT P5, PT, PT, PT, PT, 0x8, 0x80 ;  /* 0x000000000080781c */ /* 0x000fe40003fae170 */
[----:B------:R-:W-:Y:S02]  /*5470*/  CS2R R94, SRZ ;  /* 0x00000000005e7805 */ /* 0x000fe4000001ff00 */
[----:B------:R-:W-:Y:S02]  /*5480*/  ISETP.NE.U32.OR P1, PT, R3, 0x1, !P0 ;  /* 0x000000010300780c */ /* 0x000fe40004725470 */
[----:B------:R-:W-:Y:S02]  /*5490*/  CS2R R92, SRZ ;  /* 0x00000000005c7805 */ /* 0x000fe4000001ff00 */
[----:B------:R-:W-:Y:S02]  /*54a0*/  CS2R R90, SRZ ;  /* 0x00000000005a7805 */ /* 0x000fe4000001ff00 */
[----:B------:R-:W-:Y:S07]  /*54b0*/  CS2R R88, SRZ ;  /* 0x0000000000587805 */ /* 0x000fee000001ff00 */
[----:B------:R-:W-:Y:S04]  /*54c0*/  @P1 SHF.L.U32 R2, R183, 0x1f, RZ ;  /* 0x0000001fb7021819 */ /* 0x000fe800000006ff */
[----:B------:R-:W1:Y:S01]  /*54d0*/  @P1 SYNCS.PHASECHK.TRANS64.TRYWAIT P0, [UR43+0x80], R2 ;  /* 0x00008002ff0015a7 */ /* 0x000e62000800112b */
[----:B------:R2:W4:Y:S01]  /*54e0*/  SYNCS.PHASECHK.TRANS64.TRYWAIT P4, [R148+URZ+0xc0], R5 ;  /* 0x0000c005940075a7 */ /* 0x00052200080811ff */
[----:B-1----:R-:W-:Y:S01]  /*54f0*/  @P1 PLOP3.LUT P5, PT, P0, PT, PT, 0x8, 0x80 ;  /* 0x000000000080181c */ /* 0x002fe200007ae170 */
[----:B------:R-:W-:Y:S01]  /*5500*/  @!UPT UIADD3 URZ, UPT, UPT, URZ, URZ, URZ ;  /* 0x000000fffffff290 */ /* 0x000fe2000fffe0ff */
[----:B--2-4-:R-:W-:Y:S11]  /*5510*/  @!P1 BRA `(.L_x_89) ;  /* 0x0000000000989947 */ /* 0x014ff60003800000 */
[----:B------:R-:W-:Y:S01]  /*5520*/  ISETP.NE.U32.AND P0, PT, RZ, UR38, PT ;  /* 0x00000026ff007c0c */ /* 0x000fe2000bf05070 */
[----:B------:R-:W-:Y:S01]  /*5530*/  BSSY B0, `(.L_x_90) ;  /* 0x0000016000007945 */ /* 0x000fe20003800000 */
[----:B------:R-:W-:Y:S02]  /*5540*/  ISETP.NE.AND P2, PT, R80, RZ, PT ;  /* 0x000000ff5000720c */ /* 0x000fe40003f45270 */
[----:B------:R-:W-:Y:S02]  /*5550*/  CS2R R90, SRZ ;  /* 0x00000000005a7805 */ /* 0x000fe4000001ff00 */
[----:B------:R-:W-:Y:S02]  /*5560*/  ISETP.NE.AND.EX P0, PT, RZ, UR39, PT, P0 ;  /* 0x00000027ff007c0c */ /* 0x000fe4000bf05300 */
[----:B------:R-:W-:Y:S02]  /*5570*/  CS2R R88, SRZ ;  /* 0x0000000000587805 */ /* 0x000fe4000001ff00 */
[----:B------:R-:W-:Y:S02]  /*5580*/  LOP3.LUT P1, RZ, R168, 0xff, RZ, 0xc0, !PT ;  /* 0x000000ffa8ff7812 */ /* 0x000fe4000782c0ff */
[----:B------:R-:W-:Y:S02]  /*5590*/  CS2R R94, SRZ ;  /* 0x00000000005e7805 */ /* 0x000fe4000001ff00 */
[----:B------:R-:W-:Y:S02]  /*55a0*/  SEL R0, RZ, 0xffffffff, P2 ;  /* 0xffffffffff007807 */ /* 0x000fe40001000000 */
[----:B------:R-:W-:Y:S02]  /*55b0*/  CS2R R92, SRZ ;  /* 0x00000000005c7805 */ /* 0x000fe4000001ff00 */
[----:B------:R-:W-:Y:S02]  /*55c0*/  SEL R3, RZ, 0xffffffff, P0 ;  /* 0xffffffffff037807 */ /* 0x000fe40000000000 */
[----:B------:R-:W-:Y:S02]  /*55d0*/  CS2R R98, SRZ ;  /* 0x0000000000627805 */ /* 0x000fe4000001ff00 */
[----:B------:R-:W-:Y:S02]  /*55e0*/  CS2R R96, SRZ ;  /* 0x0000000000607805 */ /* 0x000fe4000001ff00 */
[----:B------:R-:W-:Y:S02]  /*55f0*/  CS2R R102, SRZ ;  /* 0x0000000000667805 */ /* 0x000fe4000001ff00 */
[----:B------:R-:W-:Y:S02]  /*5600*/  @P3 SEL R0, R3, R0, !P1 ;  /* 0x0000000003003207 */ /* 0x000fe40004800000 */
[----:B------:R-:W-:Y:S02]  /*5610*/  CS2R R100, SRZ ;  /* 0x0000000000647805 */ /* 0x000fe4000001ff00 */
[----:B------:R-:W-:Y:S04]  /*5620*/  LOP3.LUT R0, R0, 0x1, RZ, 0xc0, !PT ;  /* 0x0000000100007812 */ /* 0x000fe800078ec0ff */
[----:B------:R-:W-:Y:S01]  /*5630*/  ISETP.NE.U32.AND P0, PT, R0, 0x1, PT ;  /* 0x000000010000780c */ /* 0x000fe20003f05070 */
[----:B------:R-:W-:Y:S01]  /*5640*/  @!UPT UIADD3 URZ, UPT, UPT, URZ, URZ, URZ ;  /* 0x000000fffffff290 */ /* 0x000fe2000fffe0ff */
[----:B------:R-:W-:Y:S11]  /*5650*/  @!P5 BRA `(.L_x_91) ;  /* 0x00000000000cd947 */ /* 0x000ff60003800000 */
[----:B------:R-:W-:Y:S04]  /*5660*/  SHF.L.U32 R3, R183, 0x1f, RZ ;  /* 0x0000001fb7037819 */ /* 0x000fe800000006ff */
[----:B------:R-:W1:Y:S02]  /*5670*/  SYNCS.PHASECHK.TRANS64.TRYWAIT P1, [UR43+0x80], R3 ;  /* 0x00008003ff0075a7 */ /* 0x000e64000802112b */
[----:B-1----:R-:W-:Y:S05]  /*5680*/  @!P1 BRA `(.L_x_92) ;  /* 0x0000001c00fc9947 */ /* 0x002fea0003800000 */
.L_x_91:
[----:B------:R-:W-:Y:S05]  /*5690*/  BSYNC B0 ;  /* 0x0000000000007941 */ /* 0x000fea0003800000 */
.L_x_90:
[----:B------:R2:W4:Y:S01]  /*56a0*/  @P0 LDS.128 R88, [R180+UR43+0x200] ;  /* 0x0002002bb4580984 */ /* 0x0005220008000c00 */
[----:B------:R-:W-:Y:S01]  /*56b0*/  UIADD3 UR4, UPT, UPT, UR43, 0x88, URZ ;  /* 0x000000882b047890 */ /* 0x000fe2000fffe0ff */
[----:B------:R-:W-:Y:S02]  /*56c0*/  LOP3.LUT R183, R183, 0x1, RZ, 0x3c, !PT ;  /* 0x00000001b7b77812 */ /* 0x000fe400078e3cff */
[----:B------:R2:W1:Y:S01]  /*56d0*/  @P0 LDS.128 R92, [R179+0x200] ;  /* 0x00020000b35c0984 */ /* 0x0004620000000c00 */
[----:B------:R-:W-:Y:S03]  /*56e0*/  UPRMT UR4, UR37, 0x654, UR4 ;  /* 0x0000065425047896 */ /* 0x000fe60008000004 */
[----:B------:R2:W1:Y:S04]  /*56f0*/  @P0 LDS.128 R96, [R178+0x200] ;  /* 0x00020000b2600984 */ /* 0x0004680000000c00 */
[----:B------:R2:W1:Y:S01]  /*5700*/  @P0 LDS.128 R100, [R177+0x200] ;  /* 0x00020000b1640984 */ /* 0x0004620000000c00 */
[----:B------:R-:W-:Y:S01]  /*5710*/  @!PT LDS RZ, [RZ] ;  /* 0x00000000fffff984 */ /* 0x000fe20000000800 */
[----:B------:R-:W-:Y:S01]  /*5720*/  @!PT LDS RZ, [RZ] ;  /* 0x00000000fffff984 */ /* 0x000fe20000000800 */
[----:B------:R-:W-:Y:S01]  /*5730*/  @!PT LDS RZ, [RZ] ;  /* 0x00000000fffff984 */ /* 0x000fe20000000800 */
[----:B------:R-:W-:Y:S01]  /*5740*/  @!PT LDS RZ, [RZ] ;  /* 0x00000000fffff984 */ /* 0x000fe20000000800 */
[----:B------:R5:W-:Y:S06]  /*5750*/  MEMBAR.ALL.CTA ;  /* 0x0000000000007992 */ /* 0x000bec0000008000 */
[----:B-----5:R-:W5:Y:S02]  /*5760*/  FENCE.VIEW.ASYNC.S ;  /* 0x00000000000073c6 */ /* 0x020f640000000000 */
[----:B-----5:R-:W-:Y:S01]  /*5770*/  SYNCS.ARRIVE.TRANS64.RED.A1T0 RZ, [UR4], RZ ;  /* 0x000000ffffff79a7 */ /* 0x020fe20008100404 */
.L_x_89:
[----:B------:R-:W-:Y:S05]  /*5780*/  BSYNC B1 ;  /* 0x0000000000017941 */ /* 0x000fea0003800000 */
.L_x_88:
[----:B-1----:R-:W-:Y:S04]  /*5790*/  SHF.R.U32.HI R0, RZ, 0x15, R64 ;  /* 0x00000015ff007819 */ /* 0x002fe80000011640 */
[----:B------:R-:W-:Y:S01]  /*57a0*/  LOP3.LUT P0, RZ, R0, 0x3, R181, 0x48, !PT ;  /* 0x0000000300ff7812 */ /* 0x000fe200078048b5 */
[----:B------:R-:W-:Y:S01]  /*57b0*/  @!UPT UIADD3 URZ, UPT, UPT, URZ, URZ, URZ ;  /* 0x000000fffffff290 */ /* 0x000fe2000fffe0ff */
[----:B------:R-:W-:Y:S11]  /*57c0*/  @P4 BRA `(.L_x_93) ;  /* 0x0000000000084947 */ /* 0x000ff60003800000 */
[----:B------:R-:W1:Y:S02]  /*57d0*/  SYNCS.PHASECHK.TRANS64.TRYWAIT P1, [R148+URZ+0xc0], R5 ;  /* 0x0000c005940075a7 */ /* 0x000e6400080211ff */
[----:B-1----:R-:W-:Y:S05]  /*57e0*/  @!P1 BRA `(.L_x_94) ;  /* 0x0000001c00bc9947 */ /* 0x002fea0003800000 */
.L_x_93:
[----:B------:R-:W-:Y:S05]  /*57f0*/  @!P0 BRA `(.L_x_95) ;  /* 0x0000000000408947 */ /* 0x000fea0003800000 */
[----:B------:R-:W1:Y:S01]  /*5800*/  LDCU.64 UR8, c[0x4][0x70] ;  /* 0x01000e00ff0877ac */ /* 0x000e620008000a00 */
[----:B------:R-:W-:Y:S01]  /*5810*/  MOV R3, 0x0 ;  /* 0x0000000000037802 */ /* 0x000fe20000000f00 */
[----:B------:R-:W-:Y:S02]  /*5820*/  HFMA2 R12, -RZ, RZ, 0, 5.9604644775390625e-08 ;  /* 0x00000001ff0c7431 */ /* 0x000fe400000001ff */
[----:B------:R-:W-:Y:S02]  /*5830*/  IMAD.MOV.U32 R8, RZ, RZ, 0x192 ;  /* 0x00000192ff087424 */ /* 0x000fe400078e00ff */
[----:B------:R-:W-:Y:S01]  /*5840*/  IMAD.MOV.U32 R13, RZ, RZ, RZ ;  /* 0x000000ffff0d7224 */ /* 0x000fe200078e00ff */
[----:B------:R-:W5:Y:S01]  /*5850*/  LDCU.64 UR6, c[0x4][0x78] ;  /* 0x01000f00ff0677ac */ /* 0x000f620008000a00 */
[----:B------:R-:W2:Y:S01]  /*5860*/  LDC.64 R2, c[0x4][R3] ;  /* 0x0100000003027b82 */ /* 0x000ea20000000a00 */
[----:B------:R-:W3:Y:S01]  /*5870*/  LDCU.64 UR4, c[0x4][0x10] ;  /* 0x01000200ff0477ac */ /* 0x000ee20008000a00 */
[----:B-1----:R-:W-:Y:S01]  /*5880*/  MOV R5, UR9 ;  /* 0x0000000900057c02 */ /* 0x002fe20008000f00 */
[----:B------:R-:W-:Y:S01]  /*5890*/  IMAD.U32 R4, RZ, RZ, UR8 ;  /* 0x00000008ff047e24 */ /* 0x000fe2000f8e00ff */
[----:B-----5:R-:W-:Y:S01]  /*58a0*/  MOV R7, UR7 ;  /* 0x0000000700077c02 */ /* 0x020fe20008000f00 */
[----:B------:R-:W-:Y:S01]  /*58b0*/  IMAD.U32 R6, RZ, RZ, UR6 ;  /* 0x00000006ff067e24 */ /* 0x000fe2000f8e00ff */
[----:B---3--:R-:W-:Y:S01]  /*58c0*/  MOV R11, UR5 ;  /* 0x00000005000b7c02 */ /* 0x008fe20008000f00 */
[----:B------:R-:W-:Y:S02]  /*58d0*/  IMAD.U32 R10, RZ, RZ, UR4 ;  /* 0x00000004ff0a7e24 */ /* 0x000fe4000f8e00ff */
[----:B------:R-:W-:Y:S07]  /*58e0*/  LEPC R20, `(.L_x_95) ;  /* 0x000000001014794e */ /* 0x000fee0000000000 */
[----:B--2-4-:R-:W-:Y:S05]  /*58f0*/  CALL.ABS.NOINC R2 ;  /* 0x0000000002007343 */ /* 0x014fea0003c00000 */
.L_x_95:
[----:B------:R-:W-:Y:S01]  /*5900*/  LOP3.LUT P0, RZ, R176, 0x60, RZ, 0xc0, !PT ;  /* 0x00000060b0ff7812 */ /* 0x000fe2000780c0ff */
[----:B------:R-:W-:Y:S05]  /*5910*/  WARPSYNC.ALL ;  /* 0x0000000000007948 */ /* 0x000fea0003800000 */
[----:B----4-:R-:W-:Y:S01]  /*5920*/  IMAD.U32 R141, R90, 0x10000, RZ ;  /* 0x000100005a8d7824 */ /* 0x010fe200078e00ff */
[----:B------:R-:W-:Y:S01]  /*5930*/  R2UR UR4, R64 ;  /* 0x00000000400472ca */ /* 0x000fe200000e0000 */
[----:B------:R-:W-:Y:S01]  /*5940*/  IMAD.U32 R136, R92, 0x10000, RZ ;  /* 0x000100005c887824 */ /* 0x000fe200078e00ff */
[C---:B------:R-:W-:Y:S01]  /*5950*/  SHF.L.U32 R82, R88.reuse, 0x10, RZ ;  /* 0x0000001058527819 */ /* 0x040fe200000006ff */
[----:B------:R-:W-:Y:S01]  /*5960*/  IMAD.U32 R121, R97, 0x10000, RZ ;  /* 0x0001000061797824 */ /* 0x000fe200078e00ff */
[----:B------:R-:W-:Y:S01]  /*5970*/  PRMT R81, R88, 0x8880, RZ ;  /* 0x0000888058517816 */ /* 0x000fe200000000ff */
[----:B------:R-:W-:Y:S01]  /*5980*/  IMAD.U32 R106, R102, 0x10000, RZ ;  /* 0x00010000666a7824 */ /* 0x000fe200078e00ff */
[----:B------:R-:W-:Y:S01]  /*5990*/  SHF.L.U32 R83, R88, 0x8, RZ ;  /* 0x0000000858537819 */ /* 0x000fe200000006ff */
[----:B------:R-:W-:Y:S01]  /*59a0*/  IMAD.SHL.U32 R129, R94, 0x100, RZ ;  /* 0x000001005e817824 */ /* 0x000fe200078e00ff */
[----:B------:R-:W-:Y:S01]  /*59b0*/  SHF.R.S32.HI R82, RZ, 0x18, R82 ;  /* 0x00000018ff527819 */ /* 0x000fe20000011452 */
[----:B------:R-:W-:Y:S01]  /*59c0*/  IMAD.SHL.U32 R114, R99, 0x100, RZ ;  /* 0x0000010063727824 */ /* 0x000fe200078e00ff */
[C---:B------:R-:W-:Y:S01]  /*59d0*/  PRMT R145, R89.reuse, 0x8880, RZ ;  /* 0x0000888059917816 */ /* 0x040fe200000000ff */
[----:B------:R-:W-:Y:S01]  /*59e0*/  BSSY.RECONVERGENT B0, `(.L_x_96) ;  /* 0x0000125000007945 */ /* 0x000fe20003800200 */
[----:B------:R-:W-:Y:S01]  /*59f0*/  SHF.R.S32.HI R83, RZ, 0x18, R83 ;  /* 0x00000018ff537819 */ /* 0x000fe20000011453 */
[----:B------:R-:W3:Y:S01]  /*5a00*/  LDTM.x64 R4, tmem[UR4] ;  /* 0x00000004000479ee */ /* 0x000ee20008340000 */
[----:B------:R-:W-:Y:S01]  /*5a10*/  NOP ;  /* 0x0000000000007918 */ /* 0x000fe20000000000 */
[----:B------:R-:W-:Y:S02]  /*5a20*/  R2UR UR5, R148 ;  /* 0x00000000940572ca */ /* 0x000fe400000e0000 */
[----:B------:R-:W-:Y:S02]  /*5a30*/  SHF.R.S32.HI R84, RZ, 0x18, R88 ;  /* 0x00000018ff547819 */ /* 0x000fe40000011458 */
[----:B------:R-:W-:Y:S02]  /*5a40*/  SHF.L.U32 R144, R89, 0x10, RZ ;  /* 0x0000001059907819 */ /* 0x000fe400000006ff */
[----:B------:R-:W-:Y:S02]  /*5a50*/  PRMT R142, R90, 0x8880, RZ ;  /* 0x000088805a8e7816 */ /* 0x000fe400000000ff */
[----:B------:R-:W-:Y:S02]  /*5a60*/  SHF.R.S32.HI R85, RZ, 0x18, R89 ;  /* 0x00000018ff557819 */ /* 0x000fe40000011459 */
[C---:B------:R-:W-:Y:S02]  /*5a70*/  PRMT R140, R91.reuse, 0x8880, RZ ;  /* 0x000088805b8c7816 */ /* 0x040fe400000000ff */
[----:B------:R-:W-:Y:S01]  /*5a80*/  SHF.R.S32.HI R86, RZ, 0x18, R90 ;  /* 0x00000018ff567819 */ /* 0x000fe2000001145a */
[----:B------:R-:W-:Y:S01]  /*5a90*/  UIADD3 UR5, UPT, UPT, UR5, 0xe0, URZ ;  /* 0x000000e005057890 */ /* 0x000fe2000fffe0ff */
[----:B------:R-:W-:Y:S02]  /*5aa0*/  SHF.L.U32 R139, R91, 0x10, RZ ;  /* 0x000000105b8b7819 */ /* 0x000fe400000006ff */
[----:B------:R-:W-:Y:S01]  /*5ab0*/  PRMT R137, R92, 0x8880, RZ ;  /* 0x000088805c897816 */ /* 0x000fe200000000ff */
[----:B------:R-:W-:Y:S01]  /*5ac0*/  UPRMT UR5, UR37, 0x654, UR5 ;  /* 0x0000065425057896 */ /* 0x000fe20008000005 */
[----:B------:R-:W-:Y:S02]  /*5ad0*/  SHF.R.S32.HI R88, RZ, 0x18, R91 ;  /* 0x00000018ff587819 */ /* 0x000fe4000001145b */
[C---:B------:R-:W-:Y:S01]  /*5ae0*/  PRMT R134, R93.reuse, 0x8880, RZ ;  /* 0x000088805d867816 */ /* 0x040fe200000000ff */
[C---:B---3--:R-:W-:Y:S01]  /*5af0*/  IMAD R4, R78.reuse, R4, RZ ;  /* 0x000000044e047224 */ /* 0x048fe200078e02ff */
[----:B------:R-:W-:Y:S01]  /*5b00*/  SHF.L.U32 R133, R93, 0x10, RZ ;  /* 0x000000105d857819 */ /* 0x000fe200000006ff */
[----:B------:R-:W-:Y:S01]  /*5b10*/  IMAD R5, R78, R5, RZ ;  /* 0x000000054e057224 */ /* 0x000fe200078e02ff */
[----:B------:R-:W-:Y:S01]  /*5b20*/  PRMT R131, R94, 0x8880, RZ ;  /* 0x000088805e837816 */ /* 0x000fe200000000ff */
[C---:B------:R-:W-:Y:S01]  /*5b30*/  IMAD R6, R78.reuse, R6, RZ ;  /* 0x000000064e067224 */ /* 0x040fe200078e02ff */
[----:B------:R-:W-:Y:S01]  /*5b40*/  SYNCS.ARRIVE.TRANS64.RED.A1T0 RZ, [UR5], RZ ;  /* 0x000000ffffff79a7 */ /* 0x000fe20008100405 */
[-C--:B------:R-:W-:Y:S01]  /*5b50*/  IMAD R4, R81, R80.reuse, R4 ;  /* 0x0000005051047224 */ /* 0x080fe200078e0204 */
[----:B------:R-:W-:Y:S01]  /*5b60*/  MOV R81, R145 ;  /* 0x0000009100517202 */ /* 0x000fe20000000f00 */
[----:B------:R-:W-:Y:S01]  /*5b70*/  IMAD R7, R78, R7, RZ ;  /* 0x000000074e077224 */ /* 0x000fe200078e02ff */
[----:B------:R-:W-:Y:S01]  /*5b80*/  SHF.L.U32 R130, R94, 0x10, RZ ;  /* 0x000000105e827819 */ /* 0x000fe200000006ff */
[-C--:B------:R-:W-:Y:S01]  /*5b90*/  IMAD R5, R82, R80.reuse, R5 ;  /* 0x0000005052057224 */ /* 0x080fe200078e0205 */
[----:B------:R-:W-:Y:S01]  /*5ba0*/  SHF.R.S32.HI R82, RZ, 0x18, R144 ;  /* 0x00000018ff527819 */ /* 0x000fe20000011490 */
[----:B------:R-:W-:Y:S01]  /*5bb0*/  IMAD R6, R83, R80, R6 ;  /* 0x0000005053067224 */ /* 0x000fe200078e0206 */
[C---:B------:R-:W-:Y:S01]  /*5bc0*/  PRMT R128, R95.reuse, 0x8880, RZ ;  /* 0x000088805f807816 */ /* 0x040fe200000000ff */
[----:B------:R-:W-:Y:S01]  /*5bd0*/  IMAD R8, R78, R8, RZ ;  /* 0x000000084e087224 */ /* 0x000fe200078e02ff */
[----:B------:R-:W-:Y:S01]  /*5be0*/  SHF.L.U32 R127, R95, 0x10, RZ ;  /* 0x000000105f7f7819 */ /* 0x000fe200000006ff */
[-C--:B------:R-:W-:Y:S01]  /*5bf0*/  IMAD R7, R84, R80.reuse, R7 ;  /* 0x0000005054077224 */ /* 0x080fe200078e0207 */
[----:B------:R-:W-:Y:S01]  /*5c00*/  PRMT R125, R96, 0x8880, RZ ;  /* 0x00008880607d7816 */ /* 0x000fe200000000ff */
[----:B------:R-:W-:Y:S01]  /*5c10*/  IMAD R9, R78, R9, RZ ;  /* 0x000000094e097224 */ /* 0x000fe200078e02ff */
[----:B------:R-:W-:Y:S01]  /*5c20*/  SHF.L.U32 R124, R96, 0x10, RZ ;  /* 0x00000010607c7819 */ /* 0x000fe200000006ff */
[----:B------:R-:W-:Y:S01]  /*5c30*/  IMAD R8, R81, R80, R8 ;  /* 0x0000005051087224 */ /* 0x000fe200078e0208 */
[----:B------:R-:W-:Y:S01]  /*5c40*/  I2IP.S8.S32.SAT R148, R7, R6, RZ ;  /* 0x0000000607947239 */ /* 0x000fe200000014ff */
[C---:B------:R-:W-:Y:S01]  /*5c50*/  IMAD R10, R78.reuse, R10, RZ ;  /* 0x0000000a4e0a7224 */ /* 0x040fe200078e02ff */
[----:B------:R-:W-:Y:S01]  /*5c60*/  PRMT R122, R97, 0x8880, RZ ;  /* 0x00008880617a7816 */ /* 0x000fe200000000ff */
[----:B------:R-:W-:Y:S01]  /*5c70*/  IMAD R11, R78, R11, RZ ;  /* 0x0000000b4e0b7224 */ /* 0x000fe200078e02ff */
[----:B------:R-:W-:Y:S01]  /*5c80*/  I2IP.S8.S32.SAT R148, R5, R4, R148 ;  /* 0x0000000405947239 */ /* 0x000fe20000001494 */
[----:B------:R-:W-:Y:S01]  /*5c90*/  IMAD R9, R82, R80, R9 ;  /* 0x0000005052097224 */ /* 0x000fe200078e0209 */
[----:B------:R-:W-:Y:S01]  /*5ca0*/  SHF.R.S32.HI R82, RZ, 0x18, R141 ;  /* 0x00000018ff527819 */ /* 0x000fe2000001148d */
[----:B------:R-:W-:Y:S01]  /*5cb0*/  IMAD R12, R78, R12, RZ ;  /* 0x0000000c4e0c7224 */ /* 0x000fe200078e02ff */
[C---:B------:R-:W-:Y:S01]  /*5cc0*/  PRMT R119, R98.reuse, 0x8880, RZ ;  /* 0x0000888062777816 */ /* 0x040fe200000000ff */
[----:B------:R-:W-:Y:S01]  /*5cd0*/  IMAD.MOV.U32 R83, RZ, RZ, R142 ;  /* 0x000000ffff537224 */ /* 0x000fe200078e008e */
[----:B------:R-:W-:Y:S01]  /*5ce0*/  SHF.L.U32 R118, R98, 0x10, RZ ;  /* 0x0000001062767819 */ /* 0x000fe200000006ff */
[C---:B------:R-:W-:Y:S01]  /*5cf0*/  IMAD R13, R78.reuse, R13, RZ ;  /* 0x0000000d4e0d7224 */ /* 0x040fe200078e02ff */
[C---:B------:R-:W-:Y:S01]  /*5d00*/  PRMT R116, R99.reuse, 0x8880, RZ ;  /* 0x0000888063747816 */ /* 0x040fe200000000ff */
[C---:B------:R-:W-:Y:S01]  /*5d10*/  IMAD R14, R78.reuse, R14, RZ ;  /* 0x0000000e4e0e7224 */ /* 0x040fe200078e02ff */
[----:B------:R-:W-:Y:S01]  /*5d20*/  SHF.L.U32 R115, R99, 0x10, RZ ;  /* 0x0000001063737819 */ /* 0x000fe200000006ff */
[----:B------:R-:W-:Y:S01]  /*5d30*/  IMAD R15, R78, R15, RZ ;  /* 0x0000000f4e0f7224 */ /* 0x000fe200078e02ff */
[----:B------:R-:W-:Y:S01]  /*5d40*/  PRMT R113, R100, 0x8880, RZ ;  /* 0x0000888064717816 */ /* 0x000fe200000000ff */
[----:B------:R-:W-:Y:S01]  /*5d50*/  IMAD R0, R78, R16, RZ ;  /* 0x000000104e007224 */ /* 0x000fe200078e02ff */
[----:B------:R-:W-:Y:S01]  /*5d60*/  SHF.L.U32 R112, R100, 0x10, RZ ;  /* 0x0000001064707819 */ /* 0x000fe200000006ff */
[C---:B------:R-:W-:Y:S01]  /*5d70*/  IMAD R2, R78.reuse, R17, RZ ;  /* 0x000000114e027224 */ /* 0x040fe200078e02ff */
[C---:B------:R-:W-:Y:S01]  /*5d80*/  PRMT R110, R101.reuse, 0x8880, RZ ;  /* 0x00008880656e7816 */ /* 0x040fe200000000ff */
[C---:B------:R-:W-:Y:S01]  /*5d90*/  IMAD R3, R78.reuse, R18, RZ ;  /* 0x000000124e037224 */ /* 0x040fe200078e02ff */
[----:B------:R-:W-:Y:S01]  /*5da0*/  SHF.L.U32 R109, R101, 0x10, RZ ;  /* 0x00000010656d7819 */ /* 0x000fe200000006ff */
[----:B------:R-:W-:Y:S01]  /*5db0*/  IMAD R19, R78, R19, RZ ;  /* 0x000000134e137224 */ /* 0x000fe200078e02ff */
[----:B------:R-:W-:Y:S01]  /*5dc0*/  PRMT R107, R102, 0x8880, RZ ;  /* 0x00008880666b7816 */ /* 0x000fe200000000ff */
[C---:B------:R-:W-:Y:S01]  /*5dd0*/  IMAD R16, R78.reuse, R20, RZ ;  /* 0x000000144e107224 */ /* 0x040fe200078e02ff */
[----:B------:R-:W-:Y:S01]  /*5de0*/  PRMT R104, R103, 0x8880, RZ ;  /* 0x0000888067687816 */ /* 0x000fe200000000ff */
[C---:B------:R-:W-:Y:S01]  /*5df0*/  IMAD R17, R78.reuse, R21, RZ ;  /* 0x000000154e117224 */ /* 0x040fe200078e02ff */
[----:B------:R-:W-:Y:S01]  /*5e00*/  SHF.L.U32 R143, R89, 0x8, RZ ;  /* 0x00000008598f7819 */ /* 0x000fe200000006ff */
[C---:B------:R-:W-:Y:S01]  /*5e10*/  IMAD R18, R78.reuse, R22, RZ ;  /* 0x000000164e127224 */ /* 0x040fe200078e02ff */
[----:B------:R-:W-:Y:S01]  /*5e20*/  SHF.R.S32.HI R89, RZ, 0x18, R92 ;  /* 0x00000018ff597819 */ /* 0x000fe2000001145c */
[C---:B------:R-:W-:Y:S01]  /*5e30*/  IMAD R23, R78.reuse, R23, RZ ;  /* 0x000000174e177224 */ /* 0x040fe200078e02ff */
[----:B------:R-:W-:Y:S01]  /*5e40*/  SHF.R.S32.HI R81, RZ, 0x18, R143 ;  /* 0x00000018ff517819 */ /* 0x000fe2000001148f */
[----:B------:R-:W-:Y:S01]  /*5e50*/  IMAD R20, R78, R24, RZ ;  /* 0x000000184e147224 */ /* 0x000fe200078e02ff */
[----:B------:R-:W-:Y:S01]  /*5e60*/  SHF.L.U32 R87, R90, 0x8, RZ ;  /* 0x000000085a577819 */ /* 0x000fe200000006ff */
[----:B------:R-:W-:Y:S01]  /*5e70*/  IMAD R21, R78, R25, RZ ;  /* 0x000000194e157224 */ /* 0x000fe200078e02ff */
[----:B------:R-:W-:Y:S01]  /*5e80*/  SHF.R.S32.HI R90, RZ, 0x18, R93 ;  /* 0x00000018ff5a7819 */ /* 0x000fe2000001145d */
[----:B------:R-:W-:Y:S01]  /*5e90*/  IMAD R10, R81, R80, R10 ;  /* 0x00000050510a7224 */ /* 0x000fe200078e020a */
[----:B------:R-:W-:Y:S01]  /*5ea0*/  MOV R81, R140 ;  /* 0x0000008c00517202 */ /* 0x000fe20000000f00 */
[-C--:B------:R-:W-:Y:S01]  /*5eb0*/  IMAD R11, R85, R80.reuse, R11 ;  /* 0x00000050550b7224 */ /* 0x080fe200078e020b */
[----:B------:R-:W-:Y:S01]  /*5ec0*/  SHF.R.S32.HI R87, RZ, 0x18, R87 ;  /* 0x00000018ff577819 */ /* 0x000fe20000011457 */
[-C--:B------:R-:W-:Y:S01]  /*5ed0*/  IMAD R12, R83, R80.reuse, R12 ;  /* 0x00000050530c7224 */ /* 0x080fe200078e020c */
[----:B------:R-:W-:Y:S01]  /*5ee0*/  SHF.R.S32.HI R83, RZ, 0x18, R139 ;  /* 0x00000018ff537819 */ /* 0x000fe2000001148b */
[----:B------:R-:W-:Y:S01]  /*5ef0*/  IMAD R13, R82, R80, R13 ;  /* 0x00000050520d7224 */ /* 0x000fe200078e020d */
[----:B------:R-:W-:Y:S01]  /*5f00*/  I2IP.S8.S32.SAT R149, R11, R10, RZ ;  /* 0x0000000a0b957239 */ /* 0x000fe200000014ff */
[-C--:B------:R-:W-:Y:S01]  /*5f10*/  IMAD R14, R87, R80.reuse, R14 ;  /* 0x00000050570e7224 */ /* 0x080fe200078e020e */
[----:B------:R-:W-:Y:S01]  /*5f20*/  SHF.R.S32.HI R82, RZ, 0x18, R136 ;  /* 0x00000018ff527819 */ /* 0x000fe20000011488 */
[----:B------:R-:W-:Y:S01]  /*5f30*/  IMAD R15, R86, R80, R15 ;  /* 0x00000050560f7224 */ /* 0x000fe200078e020f */
[----:B------:R-:W-:Y:S01]  /*5f40*/  I2IP.S8.S32.SAT R149, R9, R8, R149 ;  /* 0x0000000809957239 */ /* 0x000fe20000001495 */
[-C--:B------:R-:W-:Y:S01]  /*5f50*/  IMAD R0, R81, R80.reuse, R0 ;  /* 0x0000005051007224 */ /* 0x080fe200078e0200 */
[----:B------:R-:W-:Y:S01]  /*5f60*/  SHF.L.U32 R138, R91, 0x8, RZ ;  /* 0x000000085b8a7819 */ /* 0x000fe200000006ff */
[----:B------:R-:W-:Y:S01]  /*5f70*/  IMAD R2, R83, R80, R2 ;  /* 0x0000005053027224 */ /* 0x000fe200078e0202 */
[----:B------:R-:W-:Y:S01]  /*5f80*/  I2IP.S8.S32.SAT R150, R15, R14, RZ ;  /* 0x0000000e0f967239 */ /* 0x000fe200000014ff */
[C---:B------:R-:W-:Y:S01]  /*5f90*/  IMAD R22, R78.reuse, R26, RZ ;  /* 0x0000001a4e167224 */ /* 0x040fe200078e02ff */
[----:B------:R-:W-:Y:S01]  /*5fa0*/  MOV R83, R137 ;  /* 0x0000008900537202 */ /* 0x000fe20000000f00 */
[C---:B------:R-:W-:Y:S01]  /*5fb0*/  IMAD R27, R78.reuse, R27, RZ ;  /* 0x0000001b4e1b7224 */ /* 0x040fe200078e02ff */
[----:B------:R-:W-:Y:S01]  /*5fc0*/  I2IP.S8.S32.SAT R150, R13, R12, R150 ;  /* 0x0000000c0d967239 */ /* 0x000fe20000001496 */
[C---:B------:R-:W-:Y:S01]  /*5fd0*/  IMAD R24, R78.reuse, R28, RZ ;  /* 0x0000001c4e187224 */ /* 0x040fe200078e02ff */
[----:B------:R-:W-:Y:S01]  /*5fe0*/  SHF.R.S32.HI R81, RZ, 0x18, R138 ;  /* 0x00000018ff517819 */ /* 0x000fe2000001148a */
[C---:B------:R-:W-:Y:S01]  /*5ff0*/  IMAD R25, R78.reuse, R29, RZ ;  /* 0x0000001d4e197224 */ /* 0x040fe200078e02ff */
[----:B------:R-:W-:Y:S01]  /*6000*/  SHF.R.S32.HI R91, RZ, 0x18, R94 ;  /* 0x00000018ff5b7819 */ /* 0x000fe2000001145e */
[----:B------:R-:W-:Y:S01]  /*6010*/  IMAD R26, R78, R30, RZ ;  /* 0x0000001e4e1a7224 */ /* 0x000fe200078e02ff */
[----:B------:R-:W-:Y:S01]  /*6020*/  SHF.R.S32.HI R94, RZ, 0x18, R97 ;  /* 0x00000018ff5e7819 */ /* 0x000fe20000011461 */
[-C--:B------:R-:W-:Y:S01]  /*6030*/  IMAD R3, R81, R80.reuse, R3 ;  /* 0x0000005051037224 */ /* 0x080fe200078e0203 */
[----:B------:R-:W-:Y:S01]  /*6040*/  SHF.L.U32 R135, R92, 0x8, RZ ;  /* 0x000000085c877819 */ /* 0x000fe200000006ff */
[----:B------:R-:W-:Y:S01]  /*6050*/  IMAD R19, R88, R80, R19 ;  /* 0x0000005058137224 */ /* 0x000fe200078e0213 */
[----:B------:R-:W-:Y:S01]  /*6060*/  MOV R81, R134 ;  /* 0x0000008600517202 */ /* 0x000fe20000000f00 */
[-C--:B------:R-:W-:Y:S01]  /*6070*/  IMAD R16, R83, R80.reuse, R16 ;  /* 0x0000005053107224 */ /* 0x080fe200078e0210 */
[----:B------:R-:W-:Y:S01]  /*6080*/  SHF.R.S32.HI R85, RZ, 0x18, R135 ;  /* 0x00000018ff557819 */ /* 0x000fe20000011487 */
[-C--:B------:R-:W-:Y:S01]  /*6090*/  IMAD R17, R82, R80.reuse, R17 ;  /* 0x0000005052117224 */ /* 0x080fe200078e0211 */
[----:B------:R-:W-:Y:S01]  /*60a0*/  I2IP.S8.S32.SAT R151, R19, R3, RZ ;  /* 0x0000000313977239 */ /* 0x000fe200000014ff */
[----:B------:R-:W-:Y:S01]  /*60b0*/  IMAD R31, R78, R31, RZ ;  /* 0x0000001f4e1f7224 */ /* 0x000fe200078e02ff */
[----:B------:R-:W-:Y:S01]  /*60c0*/  SHF.R.S32.HI R82, RZ, 0x18, R133 ;  /* 0x00000018ff527819 */ /* 0x000fe20000011485 */
[-C--:B------:R-:W-:Y:S01]  /*60d0*/  IMAD R18, R85, R80.reuse, R18 ;  /* 0x0000005055127224 */ /* 0x080fe200078e0212 */
[----:B------:R-:W-:Y:S01]  /*60e0*/  SHF.L.U32 R132, R93, 0x8, RZ ;  /* 0x000000085d847819 */ /* 0x000fe200000006ff */
[----:B------:R-:W-:Y:S01]  /*60f0*/  IMAD R23, R89, R80, R23 ;  /* 0x0000005059177224 */ /* 0x000fe200078e0217 */
[----:B------:R-:W-:Y:S01]  /*6100*/  I2IP.S8.S32.SAT R151, R2, R0, R151 ;  /* 0x0000000002977239 */ /* 0x000fe20000001497 */
[-C--:B------:R-:W-:Y:S01]  /*6110*/  IMAD R20, R81, R80.reuse, R20 ;  /* 0x0000005051147224 */ /* 0x080fe200078e0214 */
[----:B------:R-:W-:Y:S01]  /*6120*/  SHF.R.S32.HI R81, RZ, 0x18, R132 ;  /* 0x00000018ff517819 */ /* 0x000fe20000011484 */
[----:B------:R-:W-:Y:S01]  /*6130*/  IMAD R21, R82, R80, R21 ;  /* 0x0000005052157224 */ /* 0x000fe200078e0215 */
[----:B------:R-:W-:Y:S01]  /*6140*/  I2IP.S8.S32.SAT R160, R23, R18, RZ ;  /* 0x0000001217a07239 */ /* 0x000fe200000014ff */
[----:B------:R-:W-:Y:S01]  /*6150*/  IMAD R28, R78, R32, RZ ;  /* 0x000000204e1c7224 */ /* 0x000fe200078e02ff */
[----:B------:R-:W-:Y:S01]  /*6160*/  MOV R83, R131 ;  /* 0x0000008300537202 */ /* 0x000fe20000000f00 */
[-C--:B------:R-:W-:Y:S01]  /*6170*/  IMAD R22, R81, R80.reuse, R22 ;  /* 0x0000005051167224 */ /* 0x080fe200078e0216 */
[----:B------:R-:W-:Y:S01]  /*6180*/  SHF.R.S32.HI R82, RZ, 0x18, R130 ;  /* 0x00000018ff527819 */ /* 0x000fe20000011482 */
[-C--:B------:R-:W-:Y:S01]  /*6190*/  IMAD R27, R90, R80.reuse, R27 ;  /* 0x000000505a1b7224 */ /* 0x080fe200078e021b */
[----:B------:R-:W-:Y:S01]  /*61a0*/  SHF.R.S32.HI R85, RZ, 0x18, R129 ;  /* 0x00000018ff557819 */ /* 0x000fe20000011481 */
[-C--:B------:R-:W-:Y:S01]  /*61b0*/  IMAD R24, R83, R80.reuse, R24 ;  /* 0x0000005053187224 */ /* 0x080fe200078e0218 */
[----:B------:R1:W-:Y:S01]  /*61c0*/  STS.128 [R180+UR43+0x2200], R148 ;  /* 0x00220094b4007988 */ /* 0x0003e20008000c2b */
[-C--:B------:R-:W-:Y:S01]  /*61d0*/  IMAD R25, R82, R80.reuse, R25 ;  /* 0x0000005052197224 */ /* 0x080fe200078e0219 */
[----:B------:R-:W-:Y:S01]  /*61e0*/  SHF.L.U32 R126, R95, 0x8, RZ ;  /* 0x000000085f7e7819 */ /* 0x000fe200000006ff */
[----:B------:R-:W-:Y:S01]  /*61f0*/  IMAD R26, R85, R80, R26 ;  /* 0x00000050551a7224 */ /* 0x000fe200078e021a */
[----:B------:R-:W-:Y:S01]  /*6200*/  I2IP.S8.S32.SAT R160, R17, R16, R160 ;  /* 0x0000001011a07239 */ /* 0x000fe200000014a0 */
[----:B------:R-:W-:Y:S01]  /*6210*/  IMAD.MOV.U32 R81, RZ, RZ, R128 ;  /* 0x000000ffff517224 */ /* 0x000fe200078e0080 */
[----:B------:R-:W-:Y:S01]  /*6220*/  SHF.R.S32.HI R82, RZ, 0x18, R127 ;  /* 0x00000018ff527819 */ /* 0x000fe2000001147f */
[C---:B------:R-:W-:Y:S01]  /*6230*/  IMAD R29, R78.reuse, R33, RZ ;  /* 0x000000214e1d7224 */ /* 0x040fe200078e02ff */
[----:B------:R-:W-:Y:S01]  /*6240*/  I2IP.S8.S32.SAT R161, R27, R22, RZ ;  /* 0x000000161ba17239 */ /* 0x000fe200000014ff */
[----:B------:R-:W-:Y:S01]  /*6250*/  IMAD R31, R91, R80, R31 ;  /* 0x000000505b1f7224 */ /* 0x000fe200078e021f */
[----:B------:R-:W-:Y:S01]  /*6260*/  SHF.R.S32.HI R83, RZ, 0x18, R126 ;  /* 0x00000018ff537819 */ /* 0x000fe2000001147e */
[C---:B------:R-:W-:Y:S01]  /*6270*/  IMAD R30, R78.reuse, R34, RZ ;  /* 0x000000224e1e7224 */ /* 0x040fe200078e02ff */
[----:B------:R-:W-:Y:S01]  /*6280*/  I2IP.S8.S32.SAT R161, R21, R20, R161 ;  /* 0x0000001415a17239 */ /* 0x000fe200000014a1 */
[----:B------:R-:W-:Y:S01]  /*6290*/  IMAD R28, R81, R80, R28 ;  /* 0x00000050511c7224 */ /* 0x000fe200078e021c */
[----:B------:R-:W-:Y:S01]  /*62a0*/  SHF.R.S32.HI R92, RZ, 0x18, R95 ;  /* 0x00000018ff5c7819 */ /* 0x000fe2000001145f */
[----:B------:R-:W-:Y:S01]  /*62b0*/  IMAD R35, R78, R35, RZ ;  /* 0x000000234e237224 */ /* 0x000fe200078e02ff */
[----:B------:R-:W-:Y:S01]  /*62c0*/  I2IP.S8.S32.SAT R162, R31, R26, RZ ;  /* 0x0000001a1fa27239 */ /* 0x000fe200000014ff */
[----:B------:R-:W-:Y:S01]  /*62d0*/  IMAD R29, R82, R80, R29 ;  /* 0x00000050521d7224 */ /* 0x000fe200078e021d */
[----:B------:R-:W-:Y:S01]  /*62e0*/  MOV R81, R125 ;  /* 0x0000007d00517202 */ /* 0x000fe20000000f00 */
[----:B------:R-:W-:Y:S01]  /*62f0*/  IMAD R32, R78, R36, RZ ;  /* 0x000000244e207224 */ /* 0x000fe200078e02ff */
[----:B------:R-:W-:Y:S01]  /*6300*/  I2IP.S8.S32.SAT R162, R25, R24, R162 ;  /* 0x0000001819a27239 */ /* 0x000fe200000014a2 */
[-C--:B------:R-:W-:Y:S01]  /*6310*/  IMAD R30, R83, R80.reuse, R30 ;  /* 0x00000050531e7224 */ /* 0x080fe200078e021e */
[----:B------:R-:W-:Y:S01]  /*6320*/  SHF.L.U32 R123, R96, 0x8, RZ ;  /* 0x00000008607b7819 */ /* 0x000fe200000006ff */
[----:B------:R-:W-:Y:S01]  /*6330*/  IMAD R35, R92, R80, R35 ;  /* 0x000000505c237224 */ /* 0x000fe200078e0223 */
[----:B------:R-:W-:Y:S01]  /*6340*/  SHF.R.S32.HI R82, RZ, 0x18, R124 ;  /* 0x00000018ff527819 */ /* 0x000fe2000001147c */
[C---:B------:R-:W-:Y:S01]  /*6350*/  IMAD R33, R78.reuse, R37, RZ ;  /* 0x000000254e217224 */ /* 0x040fe200078e02ff */
[----:B------:R-:W-:Y:S01]  /*6360*/  MOV R83, R122 ;  /* 0x0000007a00537202 */ /* 0x000fe20000000f00 */
[----:B------:R-:W-:Y:S01]  /*6370*/  IMAD R32, R81, R80, R32 ;  /* 0x0000005051207224 */ /* 0x000fe200078e0220 */
[----:B------:R-:W-:Y:S01]  /*6380*/  SHF.R.S32.HI R81, RZ, 0x18, R123 ;  /* 0x00000018ff517819 */ /* 0x000fe2000001147b */
[C---:B------:R-:W-:Y:S01]  /*6390*/  IMAD R34, R78.reuse, R38, RZ ;  /* 0x000000264e227224 */ /* 0x040fe200078e02ff */
[----:B------:R-:W-:Y:S01]  /*63a0*/  SHF.R.S32.HI R93, RZ, 0x18, R96 ;  /* 0x00000018ff5d7819 */ /* 0x000fe20000011460 */
[----:B------:R-:W-:Y:S01]  /*63b0*/  IMAD R39, R78, R39, RZ ;  /* 0x000000274e277224 */ /* 0x000fe200078e02ff */
[----:B------:R-:W-:Y:S01]  /*63c0*/  I2IP.S8.S32.SAT R163, R35, R30, RZ ;  /* 0x0000001e23a37239 */ /* 0x000fe200000014ff */
[----:B------:R-:W-:Y:S01]  /*63d0*/  IMAD R33, R82, R80, R33 ;  /* 0x0000005052217224 */ /* 0x000fe200078e0221 */
[----:B------:R-:W-:Y:S01]  /*63e0*/  SHF.L.U32 R120, R97, 0x8, RZ ;  /* 0x0000000861787819 */ /* 0x000fe200000006ff */
[C---:B------:R-:W-:Y:S01]  /*63f0*/  IMAD R36, R78.reuse, R40, RZ ;  /* 0x000000284e247224 */ /* 0x040fe200078e02ff */
[----:B------:R-:W-:Y:S01]  /*6400*/  I2IP.S8.S32.SAT R163, R29, R28, R163 ;  /* 0x0000001c1da37239 */ /* 0x000fe200000014a3 */
[-C--:B------:R-:W-:Y:S01]  /*6410*/  IMAD R34, R81, R80.reuse, R34 ;  /* 0x0000005051227224 */ /* 0x080fe200078e0222 */
[----:B------:R-:W-:Y:S01]  /*6420*/  SHF.R.S32.HI R82, RZ, 0x18, R121 ;  /* 0x00000018ff527819 */ /* 0x000fe20000011479 */
[C---:B------:R-:W-:Y:S01]  /*6430*/  IMAD R37, R78.reuse, R41, RZ ;  /* 0x000000294e257224 */ /* 0x040fe200078e02ff */
[----:B------:R-:W-:Y:S01]  /*6440*/  MOV R81, R119 ;  /* 0x0000007700517202 */ /* 0x000fe20000000f00 */
[----:B------:R-:W-:Y:S01]  /*6450*/  IMAD R39, R93, R80, R39 ;  /* 0x000000505d277224 */ /* 0x000fe200078e0227 */
[----:B------:R-:W-:Y:S01]  /*6460*/  SHF.R.S32.HI R85, RZ, 0x18, R120 ;  /* 0x00000018ff557819 */ /* 0x000fe20000011478 */
[C---:B------:R-:W-:Y:S01]  /*6470*/  IMAD R38, R78.reuse, R42, RZ ;  /* 0x0000002a4e267224 */ /* 0x040fe200078e02ff */
[----:B------:R1:W-:Y:S01]  /*6480*/  STS.128 [R179+0x2200], R160 ;  /* 0x002200a0b3007388 */ /* 0x0003e20000000c00 */
[----:B------:R-:W-:Y:S01]  /*6490*/  IMAD R36, R83, R80, R36 ;  /* 0x0000005053247224 */ /* 0x000fe200078e0224 */
[----:B------:R-:W-:Y:S01]  /*64a0*/  I2IP.S8.S32.SAT R172, R39, R34, RZ ;  /* 0x0000002227ac7239 */ /* 0x000fe200000014ff */
[----:B------:R-:W-:Y:S01]  /*64b0*/  IMAD R43, R78, R43, RZ ;  /* 0x0000002b4e2b7224 */ /* 0x000fe200078e02ff */
[----:B------:R-:W-:Y:S01]  /*64c0*/  MOV R83, R116 ;  /* 0x0000007400537202 */ /* 0x000fe20000000f00 */
[----:B------:R-:W-:Y:S01]  /*64d0*/  IMAD R37, R82, R80, R37 ;  /* 0x0000005052257224 */ /* 0x000fe200078e0225 */
[----:B------:R-:W-:Y:S01]  /*64e0*/  I2IP.S8.S32.SAT R172, R33, R32, R172 ;  /* 0x0000002021ac7239 */ /* 0x000fe200000014ac */
[----:B------:R-:W-:Y:S01]  /*64f0*/  IMAD R40, R78, R44, RZ ;  /* 0x0000002c4e287224 */ /* 0x000fe200078e02ff */
[----:B------:R-:W-:Y:S01]  /*6500*/  SHF.R.S32.HI R82, RZ, 0x18, R118 ;  /* 0x00000018ff527819 */ /* 0x000fe20000011476 */
[-C--:B------:R-:W-:Y:S01]  /*6510*/  IMAD R38, R85, R80.reuse, R38 ;  /* 0x0000005055267224 */ /* 0x080fe200078e0226 */
[----:B------:R-:W-:Y:S01]  /*6520*/  SHF.L.U32 R117, R98, 0x8, RZ ;  /* 0x0000000862757819 */ /* 0x000fe200000006ff */
[-C--:B------:R-:W-:Y:S01]  /*6530*/  IMAD R43, R94, R80.reuse, R43 ;  /* 0x000000505e2b7224 */ /* 0x080fe200078e022b */
[----:B------:R-:W-:Y:S01]  /*6540*/  SHF.R.S32.HI R95, RZ, 0x18, R98 ;  /* 0x00000018ff5f7819 */ /* 0x000fe20000011462 */
[C---:B------:R-:W-:Y:S01]  /*6550*/  IMAD R41, R78.reuse, R45, RZ ;  /* 0x0000002d4e297224 */ /* 0x040fe200078e02ff */
[----:B------:R-:W-:Y:S01]  /*6560*/  SHF.R.S32.HI R85, RZ, 0x18, R114 ;  /* 0x00000018ff557819 */ /* 0x000fe20000011472 */
[----:B------:R-:W-:Y:S01]  /*6570*/  IMAD R40, R81, R80, R40 ;  /* 0x0000005051287224 */ /* 0x000fe200078e0228 */
[----:B------:R-:W-:Y:S01]  /*6580*/  SHF.R.S32.HI R81, RZ, 0x18, R117 ;  /* 0x00000018ff517819 */ /* 0x000fe20000011475 */
[C---:B------:R-:W-:Y:S01]  /*6590*/  IMAD R42, R78.reuse, R46, RZ ;  /* 0x0000002e4e2a7224 */ /* 0x040fe200078e02ff */
[----:B------:R-:W-:Y:S01]  /*65a0*/  I2IP.S8.S32.SAT R173, R43, R38, RZ ;  /* 0x000000262bad7239 */ /* 0x000fe200000014ff */
[----:B------:R-:W-:Y:S01]  /*65b0*/  IMAD R47, R78, R47, RZ ;  /* 0x0000002f4e2f7224 */ /* 0x000fe200078e02ff */
[----:B------:R-:W-:Y:S01]  /*65c0*/  SHF.R.S32.HI R96, RZ, 0x18, R99 ;  /* 0x00000018ff607819 */ /* 0x000fe20000011463 */
[----:B------:R-:W-:Y:S01]  /*65d0*/  IMAD R41, R82, R80, R41 ;  /* 0x0000005052297224 */ /* 0x000fe200078e0229 */
[----:B------:R-:W-:Y:S01]  /*65e0*/  I2IP.S8.S32.SAT R173, R37, R36, R173 ;  /* 0x0000002425ad7239 */ /* 0x000fe200000014ad */
[C---:B------:R-:W-:Y:S01]  /*65f0*/  IMAD R44, R78.reuse, R48, RZ ;  /* 0x000000304e2c7224 */ /* 0x040fe200078e02ff */
[----:B------:R-:W-:Y:S01]  /*6600*/  SHF.R.S32.HI R82, RZ, 0x18, R115 ;  /* 0x00000018ff527819 */ /* 0x000fe20000011473 */
[-C--:B------:R-:W-:Y:S01]  /*6610*/  IMAD R42, R81, R80.reuse, R42 ;  /* 0x00000050512a7224 */ /* 0x080fe200078e022a */
[----:B------:R-:W-:Y:S01]  /*6620*/  SHF.R.S32.HI R97, RZ, 0x18, R100 ;  /* 0x00000018ff617819 */ /* 0x000fe20000011464 */
[C---:B------:R-:W-:Y:S01]  /*6630*/  IMAD R45, R78.reuse, R49, RZ ;  /* 0x000000314e2d7224 */ /* 0x040fe200078e02ff */
[----:B------:R-:W-:Y:S01]  /*6640*/  SHF.R.S32.HI R98, RZ, 0x18, R101 ;  /* 0x00000018ff627819 */ /* 0x000fe20000011465 */
[----:B------:R-:W-:Y:S01]  /*6650*/  IMAD R47, R95, R80, R47 ;  /* 0x000000505f2f7224 */ /* 0x000fe200078e022f */
[----:B------:R-:W-:Y:S01]  /*6660*/  SHF.R.S32.HI R99, RZ, 0x18, R102 ;  /* 0x00000018ff637819 */ /* 0x000fe20000011466 */
[----:B------:R-:W-:Y:S01]  /*6670*/  IMAD R46, R78, R50, RZ ;  /* 0x000000324e2e7224 */ /* 0x000fe200078e02ff */
[----:B------:R-:W-:Y:S01]  /*6680*/  SHF.L.U32 R111, R100, 0x8, RZ ;  /* 0x00000008646f7819 */ /* 0x000fe200000006ff */
        /* <DEDUP_REMOVED lines=9> */
[----:B------:R-:W-:Y:S01]  /*6720*/  SHF.R.S32.HI R100, RZ, 0x18, R103 ;  /* 0x00000018ff647819 */ /* 0x000fe20000011467 */
[----:B------:R-:W-:Y:S01]  /*6730*/  IMAD.MOV.U32 R81, RZ, RZ, R113 ;  /* 0x000000ffff517224 */ /* 0x000fe200078e0071 */
[----:B------:R-:W-:Y:S01]  /*6740*/  SHF.L.U32 R108, R101, 0x8, RZ ;  /* 0x00000008656c7819 */ /* 0x000fe200000006ff */
[-C--:B------:R-:W-:Y:S01]  /*6750*/  IMAD R51, R96, R80.reuse, R51 ;  /* 0x0000005060337224 */ /* 0x080fe200078e0233 */
[----:B------:R-:W-:Y:S01]  /*6760*/  SHF.L.U32 R105, R102, 0x8, RZ ;  /* 0x0000000866697819 */ /* 0x000fe200000006ff */
[C---:B------:R-:W-:Y:S01]  /*6770*/  IMAD R49, R78.reuse, R53, RZ ;  /* 0x000000354e317224 */ /* 0x040fe200078e02ff */
[----:B------:R-:W-:Y:S01]  /*6780*/  SHF.L.U32 R102, R103, 0x10, RZ ;  /* 0x0000001067667819 */ /* 0x000fe200000006ff */
[----:B------:R-:W-:Y:S01]  /*6790*/  IMAD R48, R81, R80, R48 ;  /* 0x0000005051307224 */ /* 0x000fe200078e0230 */
[----:B------:R-:W-:Y:S01]  /*67a0*/  SHF.R.S32.HI R81, RZ, 0x18, R111 ;  /* 0x00000018ff517819 */ /* 0x000fe2000001146f */
[C---:B------:R-:W-:Y:S01]  /*67b0*/  IMAD R50, R78.reuse, R54, RZ ;  /* 0x000000364e327224 */ /* 0x040fe200078e02ff */
[----:B------:R-:W-:Y:S01]  /*67c0*/  I2IP.S8.S32.SAT R175, R51, R46, RZ ;  /* 0x0000002e33af7239 */ /* 0x000fe200000014ff */
[----:B------:R-:W-:Y:S01]  /*67d0*/  IMAD R55, R78, R55, RZ ;  /* 0x000000374e377224 */ /* 0x000fe200078e02ff */
[----:B------:R-:W-:Y:S01]  /*67e0*/  SHF.L.U32 R101, R103, 0x8, RZ ;  /* 0x0000000867657819 */ /* 0x000fe200000006ff */
[----:B------:R-:W-:Y:S01]  /*67f0*/  IMAD R49, R82, R80, R49 ;  /* 0x0000005052317224 */ /* 0x000fe200078e0231 */
[----:B------:R-:W-:Y:S01]  /*6800*/  I2IP.S8.S32.SAT R175, R45, R44, R175 ;  /* 0x0000002c2daf7239 */ /* 0x000fe200000014af */
[C---:B------:R-:W-:Y:S01]  /*6810*/  IMAD R52, R78.reuse, R56, RZ ;  /* 0x000000384e347224 */ /* 0x040fe200078e02ff */
[----:B------:R-:W-:Y:S01]  /*6820*/  SHF.R.S32.HI R82, RZ, 0x18, R109 ;  /* 0x00000018ff527819 */ /* 0x000fe2000001146d */
[-C--:B------:R-:W-:Y:S01]  /*6830*/  IMAD R50, R81, R80.reuse, R50 ;  /* 0x0000005051327224 */ /* 0x080fe200078e0232 */
[----:B------:R-:W-:Y:S01]  /*6840*/  SHF.R.S32.HI R81, RZ, 0x18, R108 ;  /* 0x00000018ff517819 */ /* 0x000fe2000001146c */
[C---:B------:R-:W-:Y:S01]  /*6850*/  IMAD R53, R78.reuse, R57, RZ ;  /* 0x000000394e357224 */ /* 0x040fe200078e02ff */
[----:B------:R1:W-:Y:S01]  /*6860*/  STS.128 [R178+0x2200], R172 ;  /* 0x002200acb2007388 */ /* 0x0003e20000000c00 */
[----:B------:R-:W-:Y:S02]  /*6870*/  IMAD R55, R97, R80, R55 ;  /* 0x0000005061377224 */ /* 0x000fe400078e0237 */
[C---:B------:R-:W-:Y:S02]  /*6880*/  IMAD R54, R78.reuse, R58, RZ ;  /* 0x0000003a4e367224 */ /* 0x040fe400078e02ff */
[----:B------:R-:W-:Y:S01]  /*6890*/  IMAD R52, R83, R80, R52 ;  /* 0x0000005053347224 */ /* 0x000fe200078e0234 */
[----:B------:R-:W-:Y:S01]  /*68a0*/  I2IP.S8.S32.SAT R192, R55, R50, RZ ;  /* 0x0000003237c07239 */ /* 0x000fe200000014ff */
[----:B------:R-:W-:Y:S01]  /*68b0*/  IMAD R59, R78, R59, RZ ;  /* 0x0000003b4e3b7224 */ /* 0x000fe200078e02ff */
[----:B------:R-:W-:Y:S01]  /*68c0*/  MOV R83, R107 ;  /* 0x0000006b00537202 */ /* 0x000fe20000000f00 */
[----:B------:R-:W-:Y:S01]  /*68d0*/  IMAD R53, R82, R80, R53 ;  /* 0x0000005052357224 */ /* 0x000fe200078e0235 */
[----:B------:R-:W-:Y:S01]  /*68e0*/  I2IP.S8.S32.SAT R192, R49, R48, R192 ;  /* 0x0000003031c07239 */ /* 0x000fe200000014c0 */
[C---:B------:R-:W-:Y:S01]  /*68f0*/  IMAD R56, R78.reuse, R60, RZ ;  /* 0x0000003c4e387224 */ /* 0x040fe200078e02ff */
[----:B------:R-:W-:Y:S01]  /*6900*/  SHF.R.S32.HI R82, RZ, 0x18, R106 ;  /* 0x00000018ff527819 */ /* 0x000fe2000001146a */
[-C--:B------:R-:W-:Y:S01]  /*6910*/  IMAD R54, R81, R80.reuse, R54 ;  /* 0x0000005051367224 */ /* 0x080fe200078e0236 */
[----:B------:R-:W-:Y:S01]  /*6920*/  SHF.R.S32.HI R81, RZ, 0x18, R105 ;  /* 0x00000018ff517819 */ /* 0x000fe20000011469 */
[----:B------:R-:W-:Y:S02]  /*6930*/  IMAD R57, R78, R61, RZ ;  /* 0x0000003d4e397224 */ /* 0x000fe400078e02ff */
[----:B------:R-:W-:Y:S02]  /*6940*/  IMAD R59, R98, R80, R59 ;  /* 0x00000050623b7224 */ /* 0x000fe400078e023b */
[C---:B------:R-:W-:Y:S02]  /*6950*/  IMAD R58, R78.reuse, R62, RZ ;  /* 0x0000003e4e3a7224 */ /* 0x040fe400078e02ff */
[----:B------:R-:W-:Y:S01]  /*6960*/  IMAD R56, R83, R80, R56 ;  /* 0x0000005053387224 */ /* 0x000fe200078e0238 */
[----:B------:R-:W-:Y:S01]  /*6970*/  I2IP.S8.S32.SAT R193, R59, R54, RZ ;  /* 0x000000363bc17239 */ /* 0x000fe200000014ff */
[----:B------:R-:W-:Y:S01]  /*6980*/  IMAD R63, R78, R63, RZ ;  /* 0x0000003f4e3f7224 */ /* 0x000fe200078e02ff */
[----:B------:R-:W-:Y:S01]  /*6990*/  MOV R83, R104 ;  /* 0x0000006800537202 */ /* 0x000fe20000000f00 */
[----:B------:R-:W-:Y:S01]  /*69a0*/  IMAD R57, R82, R80, R57 ;  /* 0x0000005052397224 */ /* 0x000fe200078e0239 */
[----:B------:R-:W-:Y:S01]  /*69b0*/  SHF.R.S32.HI R82, RZ, 0x18, R102 ;  /* 0x00000018ff527819 */ /* 0x000fe20000011466 */
[C---:B------:R-:W-:Y:S01]  /*69c0*/  IMAD R60, R78.reuse, R64, RZ ;  /* 0x000000404e3c7224 */ /* 0x040fe200078e02ff */
[----:B------:R-:W-:Y:S01]  /*69d0*/  I2IP.S8.S32.SAT R193, R53, R52, R193 ;  /* 0x0000003435c17239 */ /* 0x000fe200000014c1 */
[-C--:B------:R-:W-:Y:S01]  /*69e0*/  IMAD R58, R81, R80.reuse, R58 ;  /* 0x00000050513a7224 */ /* 0x080fe200078e023a */
[----:B------:R-:W-:Y:S01]  /*69f0*/  SHF.R.S32.HI R81, RZ, 0x18, R101 ;  /* 0x00000018ff517819 */ /* 0x000fe20000011465 */
[C---:B------:R-:W-:Y:S02]  /*6a00*/  IMAD R61, R78.reuse, R65, RZ ;  /* 0x000000414e3d7224 */ /* 0x040fe400078e02ff */
[-C--:B------:R-:W-:Y:S02]  /*6a10*/  IMAD R63, R99, R80.reuse, R63 ;  /* 0x00000050633f7224 */ /* 0x080fe400078e023f */
[----:B------:R-:W-:Y:S02]  /*6a20*/  IMAD R60, R83, R80, R60 ;  /* 0x00000050533c7224 */ /* 0x000fe400078e023c */
[----:B------:R-:W-:Y:S01]  /*6a30*/  IMAD R62, R78, R66, RZ ;  /* 0x000000424e3e7224 */ /* 0x000fe200078e02ff */
[----:B------:R-:W-:Y:S01]  /*6a40*/  I2IP.S8.S32.SAT R194, R63, R58, RZ ;  /* 0x0000003a3fc27239 */ /* 0x000fe200000014ff */
[----:B------:R-:W-:Y:S02]  /*6a50*/  IMAD R61, R82, R80, R61 ;  /* 0x00000050523d7224 */ /* 0x000fe400078e023d */
[----:B------:R-:W-:Y:S01]  /*6a60*/  IMAD R67, R78, R67, RZ ;  /* 0x000000434e437224 */ /* 0x000fe200078e02ff */
[----:B------:R-:W-:Y:S01]  /*6a70*/  I2IP.S8.S32.SAT R194, R57, R56, R194 ;  /* 0x0000003839c27239 */ /* 0x000fe200000014c2 */
[-C--:B------:R-:W-:Y:S02]  /*6a80*/  IMAD R62, R81, R80.reuse, R62 ;  /* 0x00000050513e7224 */ /* 0x080fe400078e023e */
[----:B------:R-:W-:Y:S05]  /*6a90*/  IMAD R67, R100, R80, R67 ;  /* 0x0000005064437224 */ /* 0x000fea00078e0243 */
[----:B------:R-:W-:Y:S04]  /*6aa0*/  I2IP.S8.S32.SAT R189, R67, R62, RZ ;  /* 0x0000003e43bd7239 */ /* 0x000fe800000014ff */
[----:B------:R-:W-:Y:S02]  /*6ab0*/  I2IP.S8.S32.SAT R195, R61, R60, R189 ;  /* 0x0000003c3dc37239 */ /* 0x000fe400000014bd */
[----:B------:R-:W-:Y:S03]  /*6ac0*/  IADD3 R189, PT, PT, R76, 0x1, RZ ;  /* 0x000000014cbd7810 */ /* 0x000fe60007ffe0ff */
[----:B------:R1:W-:Y:S01]  /*6ad0*/  STS.128 [R177+0x2200], R192 ;  /* 0x002200c0b1007388 */ /* 0x0003e20000000c00 */
[----:B------:R-:W-:Y:S01]  /*6ae0*/  @!PT LDS RZ, [RZ] ;  /* 0x00000000fffff984 */ /* 0x000fe20000000800 */
[----:B------:R-:W-:Y:S01]  /*6af0*/  @!PT LDS RZ, [RZ] ;  /* 0x00000000fffff984 */ /* 0x000fe20000000800 */
[----:B------:R-:W-:Y:S01]  /*6b00*/  @!PT LDS RZ, [RZ] ;  /* 0x00000000fffff984 */ /* 0x000fe20000000800 */
[----:B------:R-:W-:Y:S01]  /*6b10*/  @!PT LDS RZ, [RZ] ;  /* 0x00000000fffff984 */ /* 0x000fe20000000800 */
[----:B------:R3:W-:Y:S07]  /*6b20*/  MEMBAR.ALL.CTA ;  /* 0x0000000000007992 */ /* 0x0007ee0000008000 */
[----:B---3--:R-:W3:Y:S02]  /*6b30*/  FENCE.VIEW.ASYNC.S ;  /* 0x00000000000073c6 */ /* 0x008ee40000000000 */
[----:B---3--:R-:W-:Y:S06]  /*6b40*/  BAR.SYNC.DEFER_BLOCKING 0x1, 0x80 ;  /* 0x0042000000007b1d */ /* 0x008fec0000010000 */
[----:B------:R-:W-:Y:S05]  /*6b50*/  @P0 BRA `(.L_x_97) ;  /* 0x0000000000340947 */ /* 0x000fea0003800000 */
[----:B------:R-:W-:Y:S01]  /*6b60*/  UIADD3 UR12, UPT, UPT, UR43, 0x2200, URZ ;  /* 0x000022002b0c7890 */ /* 0x000fe2000fffe0ff */
[----:B------:R-:W-:Y:S01]  /*6b70*/  R2UR UR9, R165 ;  /* 0x00000000a50972ca */ /* 0x000fe200000e0000 */
[----:B------:R-:W-:Y:S01]  /*6b80*/  UIADD3 UR10, UP0, UPT, UR46, 0x680, URZ ;  /* 0x000006802e0a7890 */ /* 0x000fe2000ff1e0ff */
[----:B------:R-:W-:Y:S01]  /*6b90*/  R2UR UR8, R167 ;  /* 0x00000000a70872ca */ /* 0x000fe200000e0000 */
[----:B------:R-:W-:Y:S02]  /*6ba0*/  UMOV UR7, UR36 ;  /* 0x0000002400077c82 */ /* 0x000fe40008000000 */
[----:B------:R-:W-:Y:S01]  /*6bb0*/  IMAD.U32 R186, RZ, RZ, UR12 ;  /* 0x0000000cffba7e24 */ /* 0x000fe2000f8e00ff */
[----:B------:R-:W-:Y:S04]  /*6bc0*/  UIADD3.X UR11, UPT, UPT, URZ, UR47, URZ, UP0, !UPT ;  /* 0x0000002fff0b7290 */ /* 0x000fe800087fe4ff */
[----:B------:R-:W-:Y:S03]  /*6bd0*/  R2UR UR4, R186 ;  /* 0x00000000ba0472ca */ /* 0x000fe600000e0000 */
[----:B------:R-:W-:Y:S02]  /*6be0*/  USHF.L.U32 UR5, UR9, 0x6, URZ ;  /* 0x0000000609057899 */ /* 0x000fe400080006ff */
[----:B------:R-:W-:Y:S09]  /*6bf0*/  USHF.L.U32 UR6, UR8, 0x7, URZ ;  /* 0x0000000708067899 */ /* 0x000ff200080006ff */
[----:B------:R3:W-:Y:S01]  /*6c00*/  UTMASTG.3D [UR4], [UR10] ;  /* 0x000000040a0073b5 */ /* 0x0007e20008010000 */
[----:B------:R0:W-:Y:S01]  /*6c10*/  UTMACMDFLUSH ;  /* 0x00000000000079b7 */ /* 0x0001e20000000000 */
[----:B---3--:R-:W-:Y:S04]  /*6c20*/  DEPBAR.LE SB0, 0x0 ;  /* 0x000080000000791a */ /* 0x008fe80000000000 */
.L_x_97:
[----:B------:R-:W-:Y:S05]  /*6c30*/  BSYNC.RECONVERGENT B0 ;  /* 0x0000000000007941 */ /* 0x000fea0003800200 */
.L_x_96:
[----:B------:R-:W-:Y:S01]  /*6c40*/  BAR.SYNC.DEFER_BLOCKING 0x1, 0x80 ;  /* 0x0042000000007b1d */ /* 0x000fe20000010000 */
[----:B------:R-:W-:Y:S01]  /*6c50*/  ISETP.NE.AND P2, PT, R187, RZ, PT ;  /* 0x000000ffbb00720c */ /* 0x000fe20003f45270 */
[----:B------:R-:W-:Y:S01]  /*6c60*/  IMAD.IADD R165, R75, 0x1, R164 ;  /* 0x000000014ba57824 */ /* 0x000fe200078e02a4 */
[----:B------:R-:W-:Y:S01]  /*6c70*/  ISETP.NE.AND P0, PT, R188, 0x2, PT ;  /* 0x00000002bc00780c */ /* 0x000fe20003f05270 */
[----:B------:R-:W-:Y:S01]  /*6c80*/  IMAD.IADD R167, R77, 0x1, R166 ;  /* 0x000000014da77824 */ /* 0x000fe200078e02a6 */
[----:B------:R-:W-:Y:S02]  /*6c90*/  ISETP.NE.AND P1, PT, R189, 0x4, PT ;  /* 0x00000004bd00780c */ /* 0x000fe40003f25270 */
[----:B------:R-:W-:Y:S02]  /*6ca0*/  SEL R3, RZ, 0x1, P0 ;  /* 0x00000001ff037807 */ /* 0x000fe40000000000 */
[----:B------:R-:W-:Y:S02]  /*6cb0*/  SEL R0, RZ, 0x1, P1 ;  /* 0x00000001ff007807 */ /* 0x000fe40000800000 */
[----:B------:R-:W-:Y:S02]  /*6cc0*/  LOP3.LUT R184, R184, R3, RZ, 0x3c, !PT ;  /* 0x00000003b8b87212 */ /* 0x000fe400078e3cff */
[----:B------:R-:W-:Y:S02]  /*6cd0*/  LOP3.LUT R185, R185, R0, RZ, 0x3c, !PT ;  /* 0x00000000b9b97212 */ /* 0x000fe400078e3cff */
[----:B------:R-:W-:Y:S02]  /*6ce0*/  @P2 R2UR UR36, R182 ;  /* 0x00000000b62422ca */ /* 0x000fe400000e0000 */
[----:B------:R-:W-:Y:S02]  /*6cf0*/  SEL R188, R188, RZ, P0 ;  /* 0x000000ffbcbc7207 */ /* 0x000fe40000000000 */
[----:B------:R-:W-:Y:S01]  /*6d00*/  SEL R76, R189, RZ, P1 ;  /* 0x000000ffbd4c7207 */ /* 0x000fe20000800000 */
[----:B------:R-:W-:Y:S10]  /*6d10*/  @P2 BRA `(.L_x_98) ;  /* 0xffffffdc00342947 */ /* 0x000ff4000383ffff */
[----:B------:R-:W-:Y:S05]  /*6d20*/  EXIT ;  /* 0x000000000000794d */ /* 0x000fea0003800000 */
.L_x_19:
[----:B--2---:R2:W1:Y:S02]  /*6d30*/  SYNCS.PHASECHK.TRANS64.TRYWAIT P0, [R3+URZ+0x110], R2 ;  /* 0x00011002030075a7 */ /* 0x00446400080011ff */
[----:B-1----:R-:W-:Y:S05]  /*6d40*/  @!P0 NANOSLEEP.SYNCS 0x989680 ;  /* 0x009896800000895d */ /* 0x002fea0003900000 */
[----:B------:R-:W1:Y:S02]  /*6d50*/  @!P0 SYNCS.PHASECHK.TRANS64 P0, [R3+URZ+0x110], R2 ;  /* 0x00011002030085a7 */ /* 0x000e6400080010ff */
[----:B-1----:R-:W-:Y:S05]  /*6d60*/  @!P0 BRA `(.L_x_19) ;  /* 0xfffffffc00f08947 */ /* 0x002fea000383ffff */
[----:B------:R-:W-:Y:S05]  /*6d70*/  BRA `(.L_x_99) ;  /* 0xffffffa800247947 */ /* 0x000fea000383ffff */
.L_x_22:
[----:B-1----:R-:W-:-:S07]  /*6d80*/  MOV R2, UR33 ;  /* 0x0000002100027c02 */ /* 0x002fce0008000f00 */
.L_x_100:
[----:B-1----:R1:W2:Y:S02]  /*6d90*/  SYNCS.PHASECHK.TRANS64.TRYWAIT P0, [R2+URZ+0x40], R5 ;  /* 0x00004005020075a7 */ /* 0x0022a400080011ff */
[----:B--2---:R-:W-:Y:S05]  /*6da0*/  @!P0 NANOSLEEP.SYNCS 0x989680 ;  /* 0x009896800000895d */ /* 0x004fea0003900000 */
[----:B------:R-:W2:Y:S02]  /*6db0*/  @!P0 SYNCS.PHASECHK.TRANS64 P0, [R2+URZ+0x40], R5 ;  /* 0x00004005020085a7 */ /* 0x000ea400080010ff */
[----:B--2---:R-:W-:Y:S05]  /*6dc0*/  @!P0 BRA `(.L_x_100) ;  /* 0xfffffffc00f08947 */ /* 0x004fea000383ffff */
[----:B------:R-:W-:Y:S05]  /*6dd0*/  BRA `(.L_x_21) ;  /* 0xffffffa800747947 */ /* 0x000fea000383ffff */
.L_x_28:
[----:B-1----:R-:W-:-:S07]  /*6de0*/  MOV R2, UR17 ;  /* 0x0000001100027c02 */ /* 0x002fce0008000f00 */
.L_x_101:
[----:B-1----:R1:W2:Y:S02]  /*6df0*/  SYNCS.PHASECHK.TRANS64.TRYWAIT P0, [R2+URZ+0x40], R5 ;  /* 0x00004005020075a7 */ /* 0x0022a400080011ff */
[----:B--2---:R-:W-:Y:S05]  /*6e00*/  @!P0 NANOSLEEP.SYNCS 0x989680 ;  /* 0x009896800000895d */ /* 0x004fea0003900000 */
[----:B------:R-:W2:Y:S02]  /*6e10*/  @!P0 SYNCS.PHASECHK.TRANS64 P0, [R2+URZ+0x40], R5 ;  /* 0x00004005020085a7 */ /* 0x000ea400080010ff */
[----:B--2---:R-:W-:Y:S05]  /*6e20*/  @!P0 BRA `(.L_x_101) ;  /* 0xfffffffc00f08947 */ /* 0x004fea000383ffff */
[----:B------:R-:W-:Y:S05]  /*6e30*/  BRA `(.L_x_27) ;  /* 0xffffffac001c7947 */ /* 0x000fea000383ffff */
.L_x_32:
[----:B-1----:R1:W2:Y:S02]  /*6e40*/  SYNCS.PHASECHK.TRANS64.TRYWAIT P0, [R2+URZ+0xa0], R3 ;  /* 0x0000a003020075a7 */ /* 0x0022a400080011ff */
[----:B--2---:R-:W-:Y:S05]  /*6e50*/  @!P0 NANOSLEEP.SYNCS 0x989680 ;  /* 0x009896800000895d */ /* 0x004fea0003900000 */
[----:B------:R-:W2:Y:S02]  /*6e60*/  @!P0 SYNCS.PHASECHK.TRANS64 P0, [R2+URZ+0xa0], R3 ;  /* 0x0000a003020085a7 */ /* 0x000ea400080010ff */
[----:B--2---:R-:W-:Y:S05]  /*6e70*/  @!P0 BRA `(.L_x_32) ;  /* 0xfffffffc00f08947 */ /* 0x004fea000383ffff */
[----:B------:R-:W-:Y:S05]  /*6e80*/  BRA `(.L_x_102) ;  /* 0xffffffac00ac7947 */ /* 0x000fea000383ffff */
.L_x_36:
[----:B----4-:R-:W-:-:S07]  /*6e90*/  MOV R0, UR5 ;  /* 0x0000000500007c02 */ /* 0x010fce0008000f00 */
.L_x_103:
[----:B-1----:R1:W2:Y:S02]  /*6ea0*/  SYNCS.PHASECHK.TRANS64.TRYWAIT P0, [R0+URZ], R3 ;  /* 0x00000003000075a7 */ /* 0x0022a400080011ff */
[----:B--2---:R-:W-:Y:S05]  /*6eb0*/  @!P0 NANOSLEEP.SYNCS 0x989680 ;  /* 0x009896800000895d */ /* 0x004fea0003900000 */
[----:B------:R-:W2:Y:S02]  /*6ec0*/  @!P0 SYNCS.PHASECHK.TRANS64 P0, [R0+URZ], R3 ;  /* 0x00000003000085a7 */ /* 0x000ea400080010ff */
[----:B--2---:R-:W-:Y:S05]  /*6ed0*/  @!P0 BRA `(.L_x_103) ;  /* 0xfffffffc00f08947 */ /* 0x004fea000383ffff */
[----:B------:R-:W-:Y:S05]  /*6ee0*/  BRA `(.L_x_104) ;  /* 0xffffffb4001c7947 */ /* 0x000fea000383ffff */
.L_x_37:
[----:B----4-:R-:W-:-:S07]  /*6ef0*/  MOV R0, UR5 ;  /* 0x0000000500007c02 */ /* 0x010fce0008000f00 */
.L_x_105:
[----:B-1----:R1:W2:Y:S02]  /*6f00*/  SYNCS.PHASECHK.TRANS64.TRYWAIT P0, [R0+URZ], R3 ;  /* 0x00000003000075a7 */ /* 0x0022a400080011ff */
[----:B--2---:R-:W-:Y:S05]  /*6f10*/  @!P0 NANOSLEEP.SYNCS 0x989680 ;  /* 0x009896800000895d */ /* 0x004fea0003900000 */
[----:B------:R-:W2:Y:S02]  /*6f20*/  @!P0 SYNCS.PHASECHK.TRANS64 P0, [R0+URZ], R3 ;  /* 0x00000003000085a7 */ /* 0x000ea400080010ff */
[----:B--2---:R-:W-:Y:S05]  /*6f30*/  @!P0 BRA `(.L_x_105) ;  /* 0xfffffffc00f08947 */ /* 0x004fea000383ffff */
[----:B------:R-:W-:Y:S05]  /*6f40*/  BRA `(.L_x_106) ;  /* 0xffffffb400287947 */ /* 0x000fea000383ffff */
.L_x_38:
[----:B----4-:R-:W-:-:S07]  /*6f50*/  MOV R0, UR5 ;  /* 0x0000000500007c02 */ /* 0x010fce0008000f00 */
.L_x_107:
[----:B-1----:R1:W2:Y:S02]  /*6f60*/  SYNCS.PHASECHK.TRANS64.TRYWAIT P0, [R0+URZ], R3 ;  /* 0x00000003000075a7 */ /* 0x0022a400080011ff */
[----:B--2---:R-:W-:Y:S05]  /*6f70*/  @!P0 NANOSLEEP.SYNCS 0x989680 ;  /* 0x009896800000895d */ /* 0x004fea0003900000 */
[----:B------:R-:W2:Y:S02]  /*6f80*/  @!P0 SYNCS.PHASECHK.TRANS64 P0, [R0+URZ], R3 ;  /* 0x00000003000085a7 */ /* 0x000ea400080010ff */
[----:B--2---:R-:W-:Y:S05]  /*6f90*/  @!P0 BRA `(.L_x_107) ;  /* 0xfffffffc00f08947 */ /* 0x004fea000383ffff */
[----:B------:R-:W-:Y:S05]  /*6fa0*/  BRA `(.L_x_108) ;  /* 0xffffffb400347947 */ /* 0x000fea000383ffff */
.L_x_39:
[----:B----4-:R-:W-:-:S07]  /*6fb0*/  MOV R0, UR5 ;  /* 0x0000000500007c02 */ /* 0x010fce0008000f00 */
.L_x_109:
[----:B-1----:R1:W2:Y:S02]  /*6fc0*/  SYNCS.PHASECHK.TRANS64.TRYWAIT P0, [R0+URZ], R3 ;  /* 0x00000003000075a7 */ /* 0x0022a400080011ff */
[----:B--2---:R-:W-:Y:S05]  /*6fd0*/  @!P0 NANOSLEEP.SYNCS 0x989680 ;  /* 0x009896800000895d */ /* 0x004fea0003900000 */
[----:B------:R-:W2:Y:S02]  /*6fe0*/  @!P0 SYNCS.PHASECHK.TRANS64 P0, [R0+URZ], R3 ;  /* 0x00000003000085a7 */ /* 0x000ea400080010ff */
[----:B--2---:R-:W-:Y:S05]  /*6ff0*/  @!P0 BRA `(.L_x_109) ;  /* 0xfffffffc00f08947 */ /* 0x004fea000383ffff */
[----:B------:R-:W-:Y:S05]  /*7000*/  BRA `(.L_x_110) ;  /* 0xffffffb400407947 */ /* 0x000fea000383ffff */
.L_x_40:
[----:B----4-:R-:W-:-:S07]  /*7010*/  MOV R0, UR5 ;  /* 0x0000000500007c02 */ /* 0x010fce0008000f00 */
.L_x_111:
[----:B-1----:R1:W2:Y:S02]  /*7020*/  SYNCS.PHASECHK.TRANS64.TRYWAIT P0, [R0+URZ], R3 ;  /* 0x00000003000075a7 */ /* 0x0022a400080011ff */
[----:B--2---:R-:W-:Y:S05]  /*7030*/  @!P0 NANOSLEEP.SYNCS 0x989680 ;  /* 0x009896800000895d */ /* 0x004fea0003900000 */
[----:B------:R-:W2:Y:S02]  /*7040*/  @!P0 SYNCS.PHASECHK.TRANS64 P0, [R0+URZ], R3 ;  /* 0x00000003000085a7 */ /* 0x000ea400080010ff */
[----:B--2---:R-:W-:Y:S05]  /*7050*/  @!P0 BRA `(.L_x_111) ;  /* 0xfffffffc00f08947 */ /* 0x004fea000383ffff */
[----:B------:R-:W-:Y:S05]  /*7060*/  BRA `(.L_x_112) ;  /* 0xffffffb4004c7947 */ /* 0x000fea000383ffff */
.L_x_41:
[----:B----4-:R-:W-:-:S07]  /*7070*/  MOV R0, UR5 ;  /* 0x0000000500007c02 */ /* 0x010fce0008000f00 */
.L_x_113:
[----:B-1----:R1:W2:Y:S02]  /*7080*/  SYNCS.PHASECHK.TRANS64.TRYWAIT P0, [R0+URZ], R3 ;  /* 0x00000003000075a7 */ /* 0x0022a400080011ff */
[----:B--2---:R-:W-:Y:S05]  /*7090*/  @!P0 NANOSLEEP.SYNCS 0x989680 ;  /* 0x009896800000895d */ /* 0x004fea0003900000 */
[----:B------:R-:W2:Y:S02]  /*70a0*/  @!P0 SYNCS.PHASECHK.TRANS64 P0, [R0+URZ], R3 ;  /* 0x00000003000085a7 */ /* 0x000ea400080010ff */
[----:B--2---:R-:W-:Y:S05]  /*70b0*/  @!P0 BRA `(.L_x_113) ;  /* 0xfffffffc00f08947 */ /* 0x004fea000383ffff */
[----:B------:R-:W-:Y:S05]  /*70c0*/  BRA `(.L_x_114) ;  /* 0xffffffb400587947 */ /* 0x000fea000383ffff */
.L_x_42:
[----:B----4-:R-:W-:-:S07]  /*70d0*/  MOV R0, UR5 ;  /* 0x0000000500007c02 */ /* 0x010fce0008000f00 */
.L_x_115:
[----:B-1----:R1:W2:Y:S02]  /*70e0*/  SYNCS.PHASECHK.TRANS64.TRYWAIT P0, [R0+URZ], R3 ;  /* 0x00000003000075a7 */ /* 0x0022a400080011ff */
[----:B--2---:R-:W-:Y:S05]  /*70f0*/  @!P0 NANOSLEEP.SYNCS 0x989680 ;  /* 0x009896800000895d */ /* 0x004fea0003900000 */
[----:B------:R-:W2:Y:S02]  /*7100*/  @!P0 SYNCS.PHASECHK.TRANS64 P0, [R0+URZ], R3 ;  /* 0x00000003000085a7 */ /* 0x000ea400080010ff */
[----:B--2---:R-:W-:Y:S05]  /*7110*/  @!P0 BRA `(.L_x_115) ;  /* 0xfffffffc00f08947 */ /* 0x004fea000383ffff */
[----:B------:R-:W-:Y:S05]  /*7120*/  BRA `(.L_x_116) ;  /* 0xffffffb400647947 */ /* 0x000fea000383ffff */
.L_x_45:
[----:B-1----:R1:W2:Y:S02]  /*7130*/  SYNCS.PHASECHK.TRANS64.TRYWAIT P0, [R0+URZ+0x100], R5 ;  /* 0x00010005000075a7 */ /* 0x0022a400080011ff */
[----:B--2---:R-:W-:Y:S05]  /*7140*/  @!P0 NANOSLEEP.SYNCS 0x989680 ;  /* 0x009896800000895d */ /* 0x004fea0003900000 */
[----:B------:R-:W2:Y:S02]  /*7150*/  @!P0 SYNCS.PHASECHK.TRANS64 P0, [R0+URZ+0x100], R5 ;  /* 0x00010005000085a7 */ /* 0x000ea400080010ff */
[----:B--2---:R-:W-:Y:S05]  /*7160*/  @!P0 BRA `(.L_x_45) ;  /* 0xfffffffc00f08947 */ /* 0x004fea000383ffff */
[----:B------:R-:W-:Y:S05]  /*7170*/  BRA `(.L_x_117) ;  /* 0xffffffb400c07947 */ /* 0x000fea000383ffff */
.L_x_46:
[----:B------:R-:W-:-:S07]  /*7180*/  MOV R0, UR5 ;  /* 0x0000000500007c02 */ /* 0x000fce0008000f00 */
.L_x_118:
[----:B-1----:R1:W2:Y:S02]  /*7190*/  SYNCS.PHASECHK.TRANS64.TRYWAIT P0, [R0+URZ+0xb0], R5 ;  /* 0x0000b005000075a7 */ /* 0x0022a400080011ff */
[----:B--2---:R-:W-:Y:S05]  /*71a0*/  @!P0 NANOSLEEP.SYNCS 0x989680 ;  /* 0x009896800000895d */ /* 0x004fea0003900000 */
[----:B------:R-:W2:Y:S02]  /*71b0*/  @!P0 SYNCS.PHASECHK.TRANS64 P0, [R0+URZ+0xb0], R5 ;  /* 0x0000b005000085a7 */ /* 0x000ea400080010ff */
[----:B--2---:R-:W-:Y:S05]  /*71c0*/  @!P0 BRA `(.L_x_118) ;  /* 0xfffffffc00f08947 */ /* 0x004fea000383ffff */
[----:B------:R-:W-:Y:S05]  /*71d0*/  BRA `(.L_x_119) ;  /* 0xffffffb400d07947 */ /* 0x000fea000383ffff */
.L_x_47:
[----:B-1----:R1:W2:Y:S02]  /*71e0*/  SYNCS.PHASECHK.TRANS64.TRYWAIT P1, [R0+URZ+0xa0], R5 ;  /* 0x0000a005000075a7 */ /* 0x0022a400080211ff */
[----:B--2---:R-:W-:Y:S05]  /*71f0*/  @!P1 NANOSLEEP.SYNCS 0x989680 ;  /* 0x009896800000995d */ /* 0x004fea0003900000 */
[----:B------:R-:W2:Y:S02]  /*7200*/  @!P1 SYNCS.PHASECHK.TRANS64 P1, [R0+URZ+0xa0], R5 ;  /* 0x0000a005000095a7 */ /* 0x000ea400080210ff */
[----:B--2---:R-:W-:Y:S05]  /*7210*/  @!P1 BRA `(.L_x_47) ;  /* 0xfffffffc00f09947 */ /* 0x004fea000383ffff */
[----:B------:R-:W-:Y:S05]  /*7220*/  BRA `(.L_x_120) ;  /* 0xffffffb800007947 */ /* 0x000fea000383ffff */
.L_x_50:
[----:B------:R-:W-:-:S07]  /*7230*/  MOV R0, UR5 ;  /* 0x0000000500007c02 */ /* 0x000fce0008000f00 */
.L_x_121:
[----:B-1----:R1:W2:Y:S02]  /*7240*/  SYNCS.PHASECHK.TRANS64.TRYWAIT P0, [R0+URZ+0xb0], R3 ;  /* 0x0000b003000075a7 */ /* 0x0022a400080011ff */
[----:B--2---:R-:W-:Y:S05]  /*7250*/  @!P0 NANOSLEEP.SYNCS 0x989680 ;  /* 0x009896800000895d */ /* 0x004fea0003900000 */
[----:B------:R-:W2:Y:S02]  /*7260*/  @!P0 SYNCS.PHASECHK.TRANS64 P0, [R0+URZ+0xb0], R3 ;  /* 0x0000b003000085a7 */ /* 0x000ea400080010ff */
[----:B--2---:R-:W-:Y:S05]  /*7270*/  @!P0 BRA `(.L_x_121) ;  /* 0xfffffffc00f08947 */ /* 0x004fea000383ffff */
[----:B------:R-:W-:Y:S05]  /*7280*/  BRA `(.L_x_49) ;  /* 0xffffffb800547947 */ /* 0x000fea000383ffff */
.L_x_57:
[----:B-1----:R1:W2:Y:S02]  /*7290*/  SYNCS.PHASECHK.TRANS64.TRYWAIT P1, [R0+URZ+0xa0], R5 ;  /* 0x0000a005000075a7 */ /* 0x0022a400080211ff */
[----:B--2---:R-:W-:Y:S05]  /*72a0*/  @!P1 NANOSLEEP.SYNCS 0x989680 ;  /* 0x009896800000995d */ /* 0x004fea0003900000 */
[----:B------:R-:W2:Y:S02]  /*72b0*/  @!P1 SYNCS.PHASECHK.TRANS64 P1, [R0+URZ+0xa0], R5 ;  /* 0x0000a005000095a7 */ /* 0x000ea400080210ff */
[----:B--2---:R-:W-:Y:S05]  /*72c0*/  @!P1 BRA `(.L_x_57) ;  /* 0xfffffffc00f09947 */ /* 0x004fea000383ffff */
[----:B------:R-:W-:Y:S05]  /*72d0*/  BRA `(.L_x_122) ;  /* 0xffffffbc00c07947 */ /* 0x000fea000383ffff */
.L_x_58:
[----:B------:R-:W-:-:S07]  /*72e0*/  MOV R3, UR7 ;  /* 0x0000000700037c02 */ /* 0x000fce0008000f00 */
.L_x_123:
[----:B-1----:R1:W2:Y:S02]  /*72f0*/  SYNCS.PHASECHK.TRANS64.TRYWAIT P0, [R3+URZ+0xe0], R0 ;  /* 0x0000e000030075a7 */ /* 0x0022a400080011ff */
[----:B--2---:R-:W-:Y:S05]  /*7300*/  @!P0 NANOSLEEP.SYNCS 0x989680 ;  /* 0x009896800000895d */ /* 0x004fea0003900000 */
[----:B------:R-:W2:Y:S02]  /*7310*/  @!P0 SYNCS.PHASECHK.TRANS64 P0, [R3+URZ+0xe0], R0 ;  /* 0x0000e000030085a7 */ /* 0x000ea400080010ff */
[----:B--2---:R-:W-:Y:S05]  /*7320*/  @!P0 BRA `(.L_x_123) ;  /* 0xfffffffc00f08947 */ /* 0x004fea000383ffff */
[----:B------:R-:W-:Y:S05]  /*7330*/  BRA `(.L_x_124) ;  /* 0xffffffbc00f87947 */ /* 0x000fea000383ffff */
.L_x_61:
[----:B------:R-:W-:Y:S07]  /*7340*/  MOV R0, UR6 ;  /* 0x0000000600007c02 */ /* 0x000fee0008000f00 */
.L_x_125:
[----:B-1----:R1:W2:Y:S02]  /*7350*/  SYNCS.PHASECHK.TRANS64.TRYWAIT P0, [R0+URZ], R3 ;  /* 0x00000003000075a7 */ /* 0x0022a400080011ff */
[----:B--2---:R-:W-:Y:S05]  /*7360*/  @!P0 NANOSLEEP.SYNCS 0x989680 ;  /* 0x009896800000895d */ /* 0x004fea0003900000 */
[----:B------:R-:W2:Y:S02]  /*7370*/  @!P0 SYNCS.PHASECHK.TRANS64 P0, [R0+URZ], R3 ;  /* 0x00000003000085a7 */ /* 0x000ea400080010ff */
[----:B--2---:R-:W-:Y:S05]  /*7380*/  @!P0 BRA `(.L_x_125) ;  /* 0xfffffffc00f08947 */ /* 0x004fea000383ffff */
[----:B------:R-:W-:Y:S05]  /*7390*/  BRA `(.L_x_60) ;  /* 0xffffffc000147947 */ /* 0x000fea000383ffff */
.L_x_64:
[----:B------:R-:W-:-:S07]  /*73a0*/  MOV R0, UR6 ;  /* 0x0000000600007c02 */ /* 0x000fce0008000f00 */
.L_x_126:
[----:B--2---:R2:W4:Y:S02]  /*73b0*/  SYNCS.PHASECHK.TRANS64.TRYWAIT P0, [R0+URZ], R3 ;  /* 0x00000003000075a7 */ /* 0x00452400080011ff */
[----:B----4-:R-:W-:Y:S05]  /*73c0*/  @!P0 NANOSLEEP.SYNCS 0x989680 ;  /* 0x009896800000895d */ /* 0x010fea0003900000 */
[----:B------:R-:W4:Y:S02]  /*73d0*/  @!P0 SYNCS.PHASECHK.TRANS64 P0, [R0+URZ], R3 ;  /* 0x00000003000085a7 */ /* 0x000f2400080010ff */
[----:B----4-:R-:W-:Y:S05]  /*73e0*/  @!P0 BRA `(.L_x_126) ;  /* 0xfffffffc00f08947 */ /* 0x010fea000383ffff */
[----:B------:R-:W-:Y:S05]  /*73f0*/  BRA `(.L_x_127) ;  /* 0xffffffc000f07947 */ /* 0x000fea000383ffff */
.L_x_65:
[----:B------:R-:W-:-:S07]  /*7400*/  MOV R0, UR6 ;  /* 0x0000000600007c02 */ /* 0x000fce0008000f00 */
.L_x_128:
[----:B-1----:R1:W2:Y:S02]  /*7410*/  SYNCS.PHASECHK.TRANS64.TRYWAIT P0, [R0+URZ], R3 ;  /* 0x00000003000075a7 */ /* 0x0022a400080011ff */
[----:B--2---:R-:W-:Y:S05]  /*7420*/  @!P0 NANOSLEEP.SYNCS 0x989680 ;  /* 0x009896800000895d */ /* 0x004fea0003900000 */
[----:B------:R-:W2:Y:S02]  /*7430*/  @!P0 SYNCS.PHASECHK.TRANS64 P0, [R0+URZ], R3 ;  /* 0x00000003000085a7 */ /* 0x000ea400080010ff */
[----:B--2---:R-:W-:Y:S05]  /*7440*/  @!P0 BRA `(.L_x_128) ;  /* 0xfffffffc00f08947 */ /* 0x004fea000383ffff */
[----:B------:R-:W-:Y:S05]  /*7450*/  BRA `(.L_x_129) ;  /* 0xffffffc000fc7947 */ /* 0x000fea000383ffff */
.L_x_66:
[----:B------:R-:W-:-:S07]  /*7460*/  MOV R0, UR6 ;  /* 0x0000000600007c02 */ /* 0x000fce0008000f00 */
.L_x_130:
[----:B-1----:R1:W2:Y:S02]  /*7470*/  SYNCS.PHASECHK.TRANS64.TRYWAIT P0, [R0+URZ], R3 ;  /* 0x00000003000075a7 */ /* 0x0022a400080011ff */
[----:B--2---:R-:W-:Y:S05]  /*7480*/  @!P0 NANOSLEEP.SYNCS 0x989680 ;  /* 0x009896800000895d */ /* 0x004fea0003900000 */
[----:B------:R-:W2:Y:S02]  /*7490*/  @!P0 SYNCS.PHASECHK.TRANS64 P0, [R0+URZ], R3 ;  /* 0x00000003000085a7 */ /* 0x000ea400080010ff */
[----:B--2---:R-:W-:Y:S05]  /*74a0*/  @!P0 BRA `(.L_x_130) ;  /* 0xfffffffc00f08947 */ /* 0x004fea000383ffff */
[----:B------:R-:W-:Y:S05]  /*74b0*/  BRA `(.L_x_131) ;  /* 0xffffffc400087947 */ /* 0x000fea000383ffff */
.L_x_67:
[----:B------:R-:W-:-:S07]  /*74c0*/  MOV R0, UR7 ;  /* 0x0000000700007c02 */ /* 0x000fce0008000f00 */
.L_x_132:
[----:B-1----:R1:W2:Y:S02]  /*74d0*/  SYNCS.PHASECHK.TRANS64.TRYWAIT P0, [R0+URZ], R3 ;  /* 0x00000003000075a7 */ /* 0x0022a400080011ff */
[----:B--2---:R-:W-:Y:S05]  /*74e0*/  @!P0 NANOSLEEP.SYNCS 0x989680 ;  /* 0x009896800000895d */ /* 0x004fea0003900000 */
[----:B------:R-:W2:Y:S02]  /*74f0*/  @!P0 SYNCS.PHASECHK.TRANS64 P0, [R0+URZ], R3 ;  /* 0x00000003000085a7 */ /* 0x000ea400080010ff */
[----:B--2---:R-:W-:Y:S05]  /*7500*/  @!P0 BRA `(.L_x_132) ;  /* 0xfffffffc00f08947 */ /* 0x004fea000383ffff */
[----:B------:R-:W-:Y:S05]  /*7510*/  BRA `(.L_x_133) ;  /* 0xffffffc400147947 */ /* 0x000fea000383ffff */
.L_x_72:
[----:B---3--:R3:W1:Y:S02]  /*7520*/  SYNCS.PHASECHK.TRANS64.TRYWAIT P0, [R0+URZ+0xa0], R3 ;  /* 0x0000a003000075a7 */ /* 0x00866400080011ff */
[----:B-1----:R-:W-:Y:S05]  /*7530*/  @!P0 NANOSLEEP.SYNCS 0x989680 ;  /* 0x009896800000895d */ /* 0x002fea0003900000 */
[----:B------:R-:W1:Y:S02]  /*7540*/  @!P0 SYNCS.PHASECHK.TRANS64 P0, [R0+URZ+0xa0], R3 ;  /* 0x0000a003000085a7 */ /* 0x000e6400080010ff */
[----:B-1----:R-:W-:Y:S05]  /*7550*/  @!P0 BRA `(.L_x_72) ;  /* 0xfffffffc00f08947 */ /* 0x002fea000383ffff */
[----:B------:R-:W-:Y:S05]  /*7560*/  BRA `(.L_x_134) ;  /* 0xffffffc800107947 */ /* 0x000fea000383ffff */
.L_x_75:
[----:B------:R-:W-:Y:S07]  /*7570*/  MOV R0, UR6 ;  /* 0x0000000600007c02 */ /* 0x000fee0008000f00 */
.L_x_135:
[----:B-1----:R1:W3:Y:S02]  /*7580*/  SYNCS.PHASECHK.TRANS64.TRYWAIT P0, [R0+URZ+0x98], R3 ;  /* 0x00009803000075a7 */ /* 0x0022e400080011ff */
[----:B---3--:R-:W-:Y:S05]  /*7590*/  @!P0 NANOSLEEP.SYNCS 0x989680 ;  /* 0x009896800000895d */ /* 0x008fea0003900000 */
[----:B------:R-:W3:Y:S02]  /*75a0*/  @!P0 SYNCS.PHASECHK.TRANS64 P0, [R0+URZ+0x98], R3 ;  /* 0x00009803000085a7 */ /* 0x000ee400080010ff */
[----:B---3--:R-:W-:Y:S05]  /*75b0*/  @!P0 BRA `(.L_x_135) ;  /* 0xfffffffc00f08947 */ /* 0x008fea000383ffff */
[----:B------:R-:W-:Y:S05]  /*75c0*/  BRA `(.L_x_74) ;  /* 0xffffffc800fc7947 */ /* 0x000fea000383ffff */
.L_x_78:
[----:B------:R-:W-:Y:S07]  /*75d0*/  MOV R3, UR6 ;  /* 0x0000000600037c02 */ /* 0x000fee0008000f00 */
.L_x_136:
[----:B-1----:R1:W2:Y:S02]  /*75e0*/  SYNCS.PHASECHK.TRANS64.TRYWAIT P2, [R3+URZ+0x88], R26 ;  /* 0x0000881a030075a7 */ /* 0x0022a400080411ff */
[----:B--2---:R-:W-:Y:S05]  /*75f0*/  @!P2 NANOSLEEP.SYNCS 0x989680 ;  /* 0x009896800000a95d */ /* 0x004fea0003900000 */
[----:B------:R-:W2:Y:S02]  /*7600*/  @!P2 SYNCS.PHASECHK.TRANS64 P2, [R3+URZ+0x88], R26 ;  /* 0x0000881a0300a5a7 */ /* 0x000ea400080410ff */
[----:B--2---:R-:W-:Y:S05]  /*7610*/  @!P2 BRA `(.L_x_136) ;  /* 0xfffffffc00f0a947 */ /* 0x004fea000383ffff */
[----:B------:R-:W-:Y:S05]  /*7620*/  BRA `(.L_x_137) ;  /* 0xffffffcc00907947 */ /* 0x000fea000383ffff */
.L_x_81:
[----:B--2---:R2:W4:Y:S02]  /*7630*/  SYNCS.PHASECHK.TRANS64.TRYWAIT P0, [R0+URZ+0xa0], R3 ;  /* 0x0000a003000075a7 */ /* 0x00452400080011ff */
[----:B----4-:R-:W-:Y:S05]  /*7640*/  @!P0 NANOSLEEP.SYNCS 0x989680 ;  /* 0x009896800000895d */ /* 0x010fea0003900000 */
[----:B------:R-:W4:Y:S02]  /*7650*/  @!P0 SYNCS.PHASECHK.TRANS64 P0, [R0+URZ+0xa0], R3 ;  /* 0x0000a003000085a7 */ /* 0x000f2400080010ff */
[----:B----4-:R-:W-:Y:S05]  /*7660*/  @!P0 BRA `(.L_x_81) ;  /* 0xfffffffc00f08947 */ /* 0x010fea000383ffff */
[----:B------:R-:W-:Y:S05]  /*7670*/  BRA `(.L_x_138) ;  /* 0xffffffd000f07947 */ /* 0x000fea000383ffff */
.L_x_92:
[----:B-1----:R-:W-:Y:S04]  /*7680*/  MOV R0, UR43 ;  /* 0x0000002b00007c02 */ /* 0x002fe80008000f00 */
[----:B------:R1:W2:Y:S03]  /*7690*/  SYNCS.PHASECHK.TRANS64.TRYWAIT P1, [R0+URZ+0x80], R3 ;  /* 0x00008003000075a7 */ /* 0x0002a600080211ff */
[----:B--2---:R-:W-:Y:S05]  /*76a0*/  @!P1 NANOSLEEP.SYNCS 0x989680 ;  /* 0x009896800000995d */ /* 0x004fea0003900000 */
[----:B------:R-:W2:Y:S02]  /*76b0*/  @!P1 SYNCS.PHASECHK.TRANS64 P1, [R0+URZ+0x80], R3 ;  /* 0x00008003000095a7 */ /* 0x000ea400080210ff */
[----:B--2---:R-:W-:Y:S05]  /*76c0*/  @!P1 BRA `(.L_x_92) ;  /* 0xfffffffc00ec9947 */ /* 0x004fea000383ffff */
[----:B------:R-:W-:Y:S05]  /*76d0*/  BRA `(.L_x_91) ;  /* 0xffffffdc00ec7947 */ /* 0x000fea000383ffff */
.L_x_94:
[----:B------:R1:W1:Y:S02]  /*76e0*/  SYNCS.PHASECHK.TRANS64.TRYWAIT P1, [R148+URZ+0xc0], R5 ;  /* 0x0000c005940075a7 */ /* 0x00026400080211ff */
[----:B-1----:R-:W-:Y:S05]  /*76f0*/  @!P1 NANOSLEEP.SYNCS 0x989680 ;  /* 0x009896800000995d */ /* 0x002fea0003900000 */
[----:B------:R-:W1:Y:S02]  /*7700*/  @!P1 SYNCS.PHASECHK.TRANS64 P1, [R148+URZ+0xc0], R5 ;  /* 0x0000c005940095a7 */ /* 0x000e6400080210ff */
[----:B-1----:R-:W-:Y:S05]  /*7710*/  @!P1 BRA `(.L_x_94) ;  /* 0xfffffffc00f09947 */ /* 0x002fea000383ffff */
[----:B------:R-:W-:Y:S05]  /*7720*/  BRA `(.L_x_93) ;  /* 0xffffffe000307947 */ /* 0x000fea000383ffff */
        .weak           $__internal_0_$__cuda_sm10x_tcgen05_guardrail_trap_col_being_dealloced_not_returned_by_alloc
        .type           $__internal_0_$__cuda_sm10x_tcgen05_guardrail_trap_col_being_dealloced_not_returned_by_alloc,@function
        .size           $__internal_0_$__cuda_sm10x_tcgen05_guardrail_trap_col_being_dealloced_not_returned_by_alloc,($__internal_1_$__cuda_sm10x_tcgen05_guardrail_trap_phase_invalid_during_alloc - $__internal_0_$__cuda_sm10x_tcgen05_guardrail_trap_col_being_dealloced_not_returned_by_alloc)
$__internal_0_$__cuda_sm10x_tcgen05_guardrail_trap_col_being_dealloced_not_returned_by_alloc:
[----:B------:R-:W-:Y:S05]  /*7730*/  BPT.TRAP 0x1 ;  /* 0x000000040000795c */ /* 0x000fea0000300000 */
[----:B------:R-:W-:-:S04]  /*7740*/  HFMA2 R3, -RZ, RZ, 0, 0 ;  /* 0x00000000ff037431 */ /* 0x000fc800000001ff */
[----:B------:R-:W-:Y:S05]  /*7750*/  RET.REL.NODEC R2 `(_ZN7cutlass13device_kernelINS_4gemm6kernel13GemmUniversalIN4cute5tupleIJiiiiEEENS1_10collective13CollectiveMmaINS1_35MainloopSm100TmaUmmaWarpSpecializedILi8ELi2ELi4ENS5_IJNS4_1CILi1EEESB_SB_EEEEENS5_IJNSA_ILi128EEENSA_ILi64EEESE_EEEaNS5_IJlSB_lEEEaNS5_IJSB_llEEENS4_8TiledMMAINS4_8MMA_AtomIJNS4_15SM100_MMA_S8_SSIaaiLi128ELi64ELNS4_4UMMA5MajorE0ELSN_1ELNSM_8SaturateE0EEEEEENS4_6LayoutISC_NS5_IJNSA_ILi0EEESS_SS_EEEEENS5_IJNS4_10UnderscoreESV_SV_EEEEENS4_13SM90_TMA_LOADENS4_14ComposedLayoutINS4_7SwizzleILi3ELi4ELi3EEENS4_18smem_ptr_flag_bitsILi8EEENSR_INS5_IJNSA_ILi8EEESE_EEENS5_IJSE_SB_EEEEEEEvNS4_8identityESY_NSZ_INS10_ILi2ELi4ELi3EEES13_NSR_INS5_IJSF_S14_EEENS5_IJSB_SF_EEEEEEEvS19_EENS_8epilogue10collective18CollectiveEpilogueINS1G_23Sm100TmaWarpSpecializedILi1ELi1ELi64ELb0ELb0EEEJSG_NS5_IJNSR_ISE_SB_EENSR_ISF_SB_EEEEEaSH_aSH_NS1G_6fusion15FusionCallbacksIS1K_NS1O_17LinearCombinationIaiaiLNS_15FloatRoundStyleE2EEESG_S1N_JEEENS4_5SM1004TMEM4LOAD26SM100_TMEM_LOAD_32dp32b64xESY_NSZ_IS1A_S13_NSR_INS5_IJS14_SF_EEENS5_IJSF_SB_EEEEEEENS4_39AutoVectorizingCopyWithAssumedAlignmentILi128EEENS4_14SM90_TMA_STOREES21_S23_S23_EEEvvEEEEvNT_6ParamsE) ;  /* 0xffffff8802287950 */ /* 0x000fea0003c3ffff */
        .weak           $__internal_1_$__cuda_sm10x_tcgen05_guardrail_trap_phase_invalid_during_alloc
        .type           $__internal_1_$__cuda_sm10x_tcgen05_guardrail_trap_phase_invalid_during_alloc,@function
        .size           $__internal_1_$__cuda_sm10x_tcgen05_guardrail_trap_phase_invalid_during_alloc,($__internal_2_$__cuda_sm10x_tcgen05_guardrail_trap_unallocated_columns_being_dealloced - $__internal_1_$__cuda_sm10x_tcgen05_guardrail_trap_phase_invalid_during_alloc)
$__internal_1_$__cuda_sm10x_tcgen05_guardrail_trap_phase_invalid_during_alloc:
[----:B------:R-:W-:Y:S05]  /*7760*/  BPT.TRAP 0x1 ;  /* 0x000000040000795c */ /* 0x000fea0000300000 */
[----:B------:R-:W-:-:S04]  /*7770*/  MOV R3, 0x0 ;  /* 0x0000000000037802 */ /* 0x000fc80000000f00 */
[----:B------:R-:W-:Y:S05]  /*7780*/  RET.REL.NODEC R2 `(_ZN7cutlass13device_kernelINS_4gemm6kernel13GemmUniversalIN4cute5tupleIJiiiiEEENS1_10collective13CollectiveMmaINS1_35MainloopSm100TmaUmmaWarpSpecializedILi8ELi2ELi4ENS5_IJNS4_1CILi1EEESB_SB_EEEEENS5_IJNSA_ILi128EEENSA_ILi64EEESE_EEEaNS5_IJlSB_lEEEaNS5_IJSB_llEEENS4_8TiledMMAINS4_8MMA_AtomIJNS4_15SM100_MMA_S8_SSIaaiLi128ELi64ELNS4_4UMMA5MajorE0ELSN_1ELNSM_8SaturateE0EEEEEENS4_6LayoutISC_NS5_IJNSA_ILi0EEESS_SS_EEEEENS5_IJNS4_10UnderscoreESV_SV_EEEEENS4_13SM90_TMA_LOADENS4_14ComposedLayoutINS4_7SwizzleILi3ELi4ELi3EEENS4_18smem_ptr_flag_bitsILi8EEENSR_INS5_IJNSA_ILi8EEESE_EEENS5_IJSE_SB_EEEEEEEvNS4_8identityESY_NSZ_INS10_ILi2ELi4ELi3EEES13_NSR_INS5_IJSF_S14_EEENS5_IJSB_SF_EEEEEEEvS19_EENS_8epilogue10collective18CollectiveEpilogueINS1G_23Sm100TmaWarpSpecializedILi1ELi1ELi64ELb0ELb0EEEJSG_NS5_IJNSR_ISE_SB_EENSR_ISF_SB_EEEEEaSH_aSH_NS1G_6fusion15FusionCallbacksIS1K_NS1O_17LinearCombinationIaiaiLNS_15FloatRoundStyleE2EEESG_S1N_JEEENS4_5SM1004TMEM4LOAD26SM100_TMEM_LOAD_32dp32b64xESY_NSZ_IS1A_S13_NSR_INS5_IJS14_SF_EEENS5_IJSF_SB_EEEEEEENS4_39AutoVectorizingCopyWithAssumedAlignmentILi128EEENS4_14SM90_TMA_STOREES21_S23_S23_EEEvvEEEEvNT_6ParamsE) ;  /* 0xffffff88021c7950 */ /* 0x000fea0003c3ffff */
        .weak           $__internal_2_$__cuda_sm10x_tcgen05_guardrail_trap_unallocated_columns_being_dealloced
        .type           $__internal_2_$__cuda_sm10x_tcgen05_guardrail_trap_unallocated_columns_being_dealloced,@function
        .size           $__internal_2_$__cuda_sm10x_tcgen05_guardrail_trap_unallocated_columns_being_dealloced,(.L_x_140 - $__internal_2_$__cuda_sm10x_tcgen05_guardrail_trap_unallocated_columns_being_dealloced)
$__internal_2_$__cuda_sm10x_tcgen05_guardrail_trap_unallocated_columns_being_dealloced:
[----:B------:R-:W-:Y:S05]  /*7790*/  BPT.TRAP 0x1 ;  /* 0x000000040000795c */ /* 0x000fea0000300000 */
[----:B------:R-:W-:-:S04]  /*77a0*/  HFMA2 R3, -RZ, RZ, 0, 0 ;  /* 0x00000000ff037431 */ /* 0x000fc800000001ff */
[----:B------:R-:W-:Y:S05]  /*77b0*/  RET.REL.NODEC R2 `(_ZN7cutlass13device_kernelINS_4gemm6kernel13GemmUniversalIN4cute5tupleIJiiiiEEENS1_10collective13CollectiveMmaINS1_35MainloopSm100TmaUmmaWarpSpecializedILi8ELi2ELi4ENS5_IJNS4_1CILi1EEESB_SB_EEEEENS5_IJNSA_ILi128EEENSA_ILi64EEESE_EEEaNS5_IJlSB_lEEEaNS5_IJSB_llEEENS4_8TiledMMAINS4_8MMA_AtomIJNS4_15SM100_MMA_S8_SSIaaiLi128ELi64ELNS4_4UMMA5MajorE0ELSN_1ELNSM_8SaturateE0EEEEEENS4_6LayoutISC_NS5_IJNSA_ILi0EEESS_SS_EEEEENS5_IJNS4_10UnderscoreESV_SV_EEEEENS4_13SM90_TMA_LOADENS4_14ComposedLayoutINS4_7SwizzleILi3ELi4ELi3EEENS4_18smem_ptr_flag_bitsILi8EEENSR_INS5_IJNSA_ILi8EEESE_EEENS5_IJSE_SB_EEEEEEEvNS4_8identityESY_NSZ_INS10_ILi2ELi4ELi3EEES13_NSR_INS5_IJSF_S14_EEENS5_IJSB_SF_EEEEEEEvS19_EENS_8epilogue10collective18CollectiveEpilogueINS1G_23Sm100TmaWarpSpecializedILi1ELi1ELi64ELb0ELb0EEEJSG_NS5_IJNSR_ISE_SB_EENSR_ISF_SB_EEEEEaSH_aSH_NS1G_6fusion15FusionCallbacksIS1K_NS1O_17LinearCombinationIaiaiLNS_15FloatRoundStyleE2EEESG_S1N_JEEENS4_5SM1004TMEM4LOAD26SM100_TMEM_LOAD_32dp32b64xESY_NSZ_IS1A_S13_NSR_INS5_IJS14_SF_EEENS5_IJSF_SB_EEEEEEENS4_39AutoVectorizingCopyWithAssumedAlignmentILi128EEENS4_14SM90_TMA_STOREES21_S23_S23_EEEvvEEEEvNT_6ParamsE) ;  /* 0xffffff8802107950 */ /* 0x000fea0003c3ffff */
.L_x_139:
[----:B------:R-:W-:-:S00]  /*77c0*/  BRA `(.L_x_139) ;  /* 0xfffffffc00fc7947 */ /* 0x000fc0000383ffff */
[----:B------:R-:W-:-:S00]  /*77d0*/  NOP ;  /* 0x0000000000007918 */ /* 0x000fc00000000000 */
        /* <DEDUP_REMOVED lines=10> */
.L_x_140:


//--------------------- .nv.global.init           --------------------------
	.section	.nv.global.init,"aw",@progbits
.nv.global.init:
	.type		$str$27,@object
	.size		$str$27,($str$28 - $str$27)
$str$27:
        /*0000*/ 	.byte	0x28, 0x61, 0x64, 0x64, 0x72, 0x65, 0x73, 0x73, 0x20, 0x26, 0x20, 0x6d, 0x61, 0x73, 0x6b, 0x29
        /*0010*/ 	.byte	0x20, 0x3d, 0x3d, 0x20, 0x30, 0x00
	.type		$str$28,@object
	.size		$str$28,($str$26 - $str$28)
$str$28:
        /*0016*/ 	.byte	0x2f, 0x74, 0x6d, 0x70, 0x2f, 0x63, 0x75, 0x74, 0x6c, 0x61, 0x73, 0x73, 0x5f, 0x73, 0x77, 0x65
        /*0026*/ 	.byte	0x65, 0x70, 0x5f, 0x73, 0x72, 0x63, 0x2f, 0x69, 0x6e, 0x63, 0x6c, 0x75, 0x64, 0x65, 0x2f, 0x63
        /*0036*/ 	.byte	0x75, 0x74, 0x65, 0x2f, 0x70, 0x6f, 0x69, 0x6e, 0x74, 0x65, 0x72, 0x5f, 0x66, 0x6c, 0x61, 0x67
        /*0046*/ 	.byte	0x67, 0x65, 0x64, 0x2e, 0x68, 0x70, 0x70, 0x00
	.type		$str$26,@object
	.size		$str$26,($str$25 - $str$26)
$str$26:
        /*004e*/ 	.byte	0x2f, 0x74, 0x6d, 0x70, 0x2f, 0x63, 0x75, 0x74, 0x6c, 0x61, 0x73, 0x73, 0x5f, 0x73, 0x77, 0x65
        /*005e*/ 	.byte	0x65, 0x70, 0x5f, 0x73, 0x72, 0x63, 0x2f, 0x69, 0x6e, 0x63, 0x6c, 0x75, 0x64, 0x65, 0x2f, 0x63
        /*006e*/ 	.byte	0x75, 0x74, 0x65, 0x2f, 0x61, 0x74, 0x6f, 0x6d, 0x2f, 0x63, 0x6f, 0x70, 0x79, 0x5f, 0x74, 0x72
        /*007e*/ 	.byte	0x61, 0x69, 0x74, 0x73, 0x5f, 0x73, 0x6d, 0x31, 0x30, 0x30, 0x2e, 0x68, 0x70, 0x70, 0x00
	.type		$str$25,@object
	.size		$str$25,(__unnamed_1 - $str$25)
$str$25:
        /*008d*/ 	.byte	0x28, 0x28, 0x75, 0x69, 0x6e, 0x74, 0x33, 0x32, 0x5f, 0x74, 0x28, 0x74, 0x68, 0x72, 0x65, 0x61
        /*009d*/ 	.byte	0x64, 0x49, 0x64, 0x78, 0x2e, 0x78, 0x29, 0x20, 0x2f, 0x20, 0x33, 0x32, 0x29, 0x20, 0x25, 0x20
        /*00ad*/ 	.byte	0x34, 0x29, 0x20, 0x3d, 0x3d, 0x20, 0x28, 0x28, 0x28, 0x74, 0x6d, 0x65, 0x6d, 0x5f, 0x61, 0x64
        /*00bd*/ 	.byte	0x64, 0x72, 0x20, 0x3e, 0x3e, 0x20, 0x31, 0x36, 0x29, 0x20, 0x2f, 0x20, 0x33, 0x32, 0x29, 0x20
        /*00cd*/ 	.byte	0x25, 0x20, 0x34, 0x29, 0x00
	.type		__unnamed_1,@object
	.size		__unnamed_1,(__unnamed_2 - __unnamed_1)
__unnamed_1:
        /*00d2*/ 	.byte	0x61, 0x75, 0x74, 0x6f, 0x20, 0x63, 0x75, 0x74, 0x65, 0x3a, 0x3a, 0x61, 0x73, 0x5f, 0x70, 0x6f
        /* <DEDUP_REMOVED lines=24> */
        /*0262*/ 	.byte	0x5d, 0x00
	.type		__unnamed_2,@object
	.size		__unnamed_2,(.L_2 - __unnamed_2)
__unnamed_2:
        /* <DEDUP_REMOVED lines=42> */
        /*0504*/ 	.byte	0x43, 0x3c, 0x30, 0x3e, 0x3e, 0x3e, 0x3e, 0x5d, 0x00
.L_2:


//--------------------- .nv.shared._ZN7cutlass13device_kernelINS_4gemm6kernel13GemmUniversalIN4cute5tupleIJiiiiEEENS1_10collective13CollectiveMmaINS1_35MainloopSm100TmaUmmaWarpSpecializedILi8ELi2ELi4ENS5_IJNS4_1CILi1EEESB_SB_EEEEENS5_IJNSA_ILi128EEENSA_ILi64EEESE_EEEaNS5_IJlSB_lEEEaNS5_IJSB_llEEENS4_8TiledMMAINS4_8MMA_AtomIJNS4_15SM100_MMA_S8_SSIaaiLi128ELi64ELNS4_4UMMA5MajorE0ELSN_1ELNSM_8SaturateE0EEEEEENS4_6LayoutISC_NS5_IJNSA_ILi0EEESS_SS_EEEEENS5_IJNS4_10UnderscoreESV_SV_EEEEENS4_13SM90_TMA_LOADENS4_14ComposedLayoutINS4_7SwizzleILi3ELi4ELi3EEENS4_18smem_ptr_flag_bitsILi8EEENSR_INS5_IJNSA_ILi8EEESE_EEENS5_IJSE_SB_EEEEEEEvNS4_8identityESY_NSZ_INS10_ILi2ELi4ELi3EEES13_NSR_INS5_IJSF_S14_EEENS5_IJSB_SF_EEEEEEEvS19_EENS_8epilogue10collective18CollectiveEpilogueINS1G_23Sm100TmaWarpSpecializedILi1ELi1ELi64ELb0ELb0EEEJSG_NS5_IJNSR_ISE_SB_EENSR_ISF_SB_EEEEEaSH_aSH_NS1G_6fusion15FusionCallbacksIS1K_NS1O_17LinearCombinationIaiaiLNS_15FloatRoundStyleE2EEESG_S1N_JEEENS4_5SM1004TMEM4LOAD26SM100_TMEM_LOAD_32dp32b64xESY_NSZ_IS1A_S13_NSR_INS5_IJS14_SF_EEENS5_IJSF_SB_EEEEEEENS4_39AutoVectorizingCopyWithAssumedAlignmentILi128EEENS4_14SM90_TMA_STOREES21_S23_S23_EEEvvEEEEvNT_6ParamsE --------------------------
	.section	.nv.shared._ZN7cutlass13device_kernelINS_4gemm6kernel13GemmUniversalIN4cute5tupleIJiiiiEEENS1_10collective13CollectiveMmaINS1_35MainloopSm100TmaUmmaWarpSpecializedILi8ELi2ELi4ENS5_IJNS4_1CILi1EEESB_SB_EEEEENS5_IJNSA_ILi128EEENSA_ILi64EEESE_EEEaNS5_IJlSB_lEEEaNS5_IJSB_llEEENS4_8TiledMMAINS4_8MMA_AtomIJNS4_15SM100_MMA_S8_SSIaaiLi128ELi64ELNS4_4UMMA5MajorE0ELSN_1ELNSM_8SaturateE0EEEEEENS4_6LayoutISC_NS5_IJNSA_ILi0EEESS_SS_EEEEENS5_IJNS4_10UnderscoreESV_SV_EEEEENS4_13SM90_TMA_LOADENS4_14ComposedLayoutINS4_7SwizzleILi3ELi4ELi3EEENS4_18smem_ptr_flag_bitsILi8EEENSR_INS5_IJNSA_ILi8EEESE_EEENS5_IJSE_SB_EEEEEEEvNS4_8identityESY_NSZ_INS10_ILi2ELi4ELi3EEES13_NSR_INS5_IJSF_S14_EEENS5_IJSB_SF_EEEEEEEvS19_EENS_8epilogue10collective18CollectiveEpilogueINS1G_23Sm100TmaWarpSpecializedILi1ELi1ELi64ELb0ELb0EEEJSG_NS5_IJNSR_ISE_SB_EENSR_ISF_SB_EEEEEaSH_aSH_NS1G_6fusion15FusionCallbacksIS1K_NS1O_17LinearCombinationIaiaiLNS_15FloatRoundStyleE2EEESG_S1N_JEEENS4_5SM1004TMEM4LOAD26SM100_TMEM_LOAD_32dp32b64xESY_NSZ_IS1A_S13_NSR_INS5_IJS14_SF_EEENS5_IJSF_SB_EEEEEEENS4_39AutoVectorizingCopyWithAssumedAlignmentILi128EEENS4_14SM90_TMA_STOREES21_S23_S23_EEEvvEEEEvNT_6ParamsE,"aw",@nobits
	.sectionflags	@""
	.align	16
	.zero		1024


//--------------------- .nv.shared.reserved.0     --------------------------
	.section	.nv.shared.reserved.0,"aw",@nobits
	.weak		__nv_reservedSMEM_offset_0_alias
	.size		__nv_reservedSMEM_offset_0_alias, 0, 64
	.other		__nv_reservedSMEM_offset_0_alias,@"STO_CUDA_RESERVED_SHARED STV_DEFAULT"
__nv_reservedSMEM_offset_0_alias:
	.zero		0
.nv.shared.reserved.0:
	.zero		64
	.weak		__nv_reservedSMEM_tcgen05_partition
	.type		__nv_reservedSMEM_tcgen05_partition,@object
	.size		__nv_reservedSMEM_tcgen05_partition,(.L_0 - __nv_reservedSMEM_tcgen05_partition)
__nv_reservedSMEM_tcgen05_partition:
	.zero		32
.L_0:


//--------------------- .nv.global                --------------------------
	.section	.nv.global,"aw",@nobits
.nv.global:
	.type		_ZN40_INTERNAL_587bed93_4_k_cu_d61fe0a9_333004cute1_E,@object
	.size		_ZN40_INTERNAL_587bed93_4_k_cu_d61fe0a9_333004cute1_E,(_ZN40_INTERNAL_587bed93_4_k_cu_d61fe0a9_333004cuda3std3__45__cpo6cbeginE - _ZN40_INTERNAL_587bed93_4_k_cu_d61fe0a9_333004cute1_E)
_ZN40_INTERNAL_587bed93_4_k_cu_d61fe0a9_333004cute1_E:
	.zero		1
	.type		_ZN40_INTERNAL_587bed93_4_k_cu_d61fe0a9_333004cuda3std3__45__cpo6cbeginE,@object
	.size		_ZN40_INTERNAL_587bed93_4_k_cu_d61fe0a9_333004cuda3std3__45__cpo6cbeginE,(_ZN40_INTERNAL_587bed93_4_k_cu_d61fe0a9_333004cuda3std3__48in_placeE - _ZN40_INTERNAL_587bed93_4_k_cu_d61fe0a9_333004cuda3std3__45__cpo6cbeginE)
_ZN40_INTERNAL_587bed93_4_k_cu_d61fe0a9_333004cuda3std3__45__cpo6cbeginE:
	.zero		1
	.type		_ZN40_INTERNAL_587bed93_4_k_cu_d61fe0a9_333004cuda3std3__48in_placeE,@object
	.size		_ZN40_INTERNAL_587bed93_4_k_cu_d61fe0a9_333004cuda3std3__48in_placeE,(_ZN40_INTERNAL_587bed93_4_k_cu_d61fe0a9_333004cuda3std6ranges3__45__cpo9iter_moveE - _ZN40_INTERNAL_587bed93_4_k_cu_d61fe0a9_333004cuda3std3__48in_placeE)
_ZN40_INTERNAL_587bed93_4_k_cu_d61fe0a9_333004cuda3std3__48in_placeE:
	.zero		1
	.type		_ZN40_INTERNAL_587bed93_4_k_cu_d61fe0a9_333004cuda3std6ranges3__45__cpo9iter_moveE,@object
	.size		_ZN40_INTERNAL_587bed93_4_k_cu_d61fe0a9_333004cuda3std6ranges3__45__cpo9iter_moveE,(_ZN40_INTERNAL_587bed93_4_k_cu_d61fe0a9_333004cuda3std3__45__cpo5beginE - _ZN40_INTERNAL_587bed93_4_k_cu_d61fe0a9_333004cuda3std6ranges3__45__cpo9iter_moveE)
_ZN40_INTERNAL_587bed93_4_k_cu_d61fe0a9_333004cuda3std6ranges3__45__cpo9iter_moveE:
	.zero		1
	.type		_ZN40_INTERNAL_587bed93_4_k_cu_d61fe0a9_333004cuda3std3__45__cpo5beginE,@object
	.size		_ZN40_INTERNAL_587bed93_4_k_cu_d61fe0a9_333004cuda3std3__45__cpo5beginE,(_ZN40_INTERNAL_587bed93_4_k_cu_d61fe0a9_333004cuda3std3__442_GLOBAL__N__587bed93_4_k_cu_d61fe0a9_333006ignoreE - _ZN40_INTERNAL_587bed93_4_k_cu_d61fe0a9_333004cuda3std3__45__cpo5beginE)
_ZN40_INTERNAL_587bed93_4_k_cu_d61fe0a9_333004cuda3std3__45__cpo5beginE:
	.zero		1
	.type		_ZN40_INTERNAL_587bed93_4_k_cu_d61fe0a9_333004cuda3std3__442_GLOBAL__N__587bed93_4_k_cu_d61fe0a9_333006ignoreE,@object
	.size		_ZN40_INTERNAL_587bed93_4_k_cu_d61fe0a9_333004cuda3std3__442_GLOBAL__N__587bed93_4_k_cu_d61fe0a9_333006ignoreE,(_ZN40_INTERNAL_587bed93_4_k_cu_d61fe0a9_333004cute7productE - _ZN40_INTERNAL_587bed93_4_k_cu_d61fe0a9_333004cuda3std3__442_GLOBAL__N__587bed93_4_k_cu_d61fe0a9_333006ignoreE)
_ZN40_INTERNAL_587bed93_4_k_cu_d61fe0a9_333004cuda3std3__442_GLOBAL__N__587bed93_4_k_cu_d61fe0a9_333006ignoreE:
	.zero		1
	.type		_ZN40_INTERNAL_587bed93_4_k_cu_d61fe0a9_333004cute7productE,@object
	.size		_ZN40_INTERNAL_587bed93_4_k_cu_d61fe0a9_333004cute7productE,(_ZN40_INTERNAL_587bed93_4_k_cu_d61fe0a9_333004cuda3std3__45__cpo3endE - _ZN40_INTERNAL_587bed93_4_k_cu_d61fe0a9_333004cute7productE)
_ZN40_INTERNAL_587bed93_4_k_cu_d61fe0a9_333004cute7productE:
	.zero		1
	.type		_ZN40_INTERNAL_587bed93_4_k_cu_d61fe0a9_333004cuda3std3__45__cpo3endE,@object
	.size		_ZN40_INTERNAL_587bed93_4_k_cu_d61fe0a9_333004cuda3std3__45__cpo3endE,(_ZN40_INTERNAL_587bed93_4_k_cu_d61fe0a9_333004cuda3std3__419piecewise_constructE - _ZN40_INTERNAL_587bed93_4_k_cu_d61fe0a9_333004cuda3std3__45__cpo3endE)
_ZN40_INTERNAL_587bed93_4_k_cu_d61fe0a9_333004cuda3std3__45__cpo3endE:
	.zero		1
	.type		_ZN40_INTERNAL_587bed93_4_k_cu_d61fe0a9_333004cuda3std3__419piecewise_constructE,@object
	.size		_ZN40_INTERNAL_587bed93_4_k_cu_d61fe0a9_333004cuda3std3__419piecewise_constructE,(_ZN40_INTERNAL_587bed93_4_k_cu_d61fe0a9_333004cuda3std3__45__cpo4cendE - _ZN40_INTERNAL_587bed93_4_k_cu_d61fe0a9_333004cuda3std3__419piecewise_constructE)
_ZN40_INTERNAL_587bed93_4_k_cu_d61fe0a9_333004cuda3std3__419piecewise_constructE:
	.zero		1
	.type		_ZN40_INTERNAL_587bed93_4_k_cu_d61fe0a9_333004cuda3std3__45__cpo4cendE,@object
	.size		_ZN40_INTERNAL_587bed93_4_k_cu_d61fe0a9_333004cuda3std3__45__cpo4cendE,(_ZN40_INTERNAL_587bed93_4_k_cu_d61fe0a9_333004cuda3std6ranges3__45__cpo4swapE - _ZN40_INTERNAL_587bed93_4_k_cu_d61fe0a9_333004cuda3std3__45__cpo4cendE)
_ZN40_INTERNAL_587bed93_4_k_cu_d61fe0a9_333004cuda3std3__45__cpo4cendE:
	.zero		1
	.type		_ZN40_INTERNAL_587bed93_4_k_cu_d61fe0a9_333004cuda3std6ranges3__45__cpo4swapE,@object
	.size		_ZN40_INTERNAL_587bed93_4_k_cu_d61fe0a9_333004cuda3std6ranges3__45__cpo4swapE,(.L_10 - _ZN40_INTERNAL_587bed93_4_k_cu_d61fe0a9_333004cuda3std6ranges3__45__cpo4swapE)
_ZN40_INTERNAL_587bed93_4_k_cu_d61fe0a9_333004cuda3std6ranges3__45__cpo4swapE:
	.zero		1
.L_10:


//--------------------- .nv.constant0._ZN7cutlass13device_kernelINS_4gemm6kernel13GemmUniversalIN4cute5tupleIJiiiiEEENS1_10collective13CollectiveMmaINS1_35MainloopSm100TmaUmmaWarpSpecializedILi8ELi2ELi4ENS5_IJNS4_1CILi1EEESB_SB_EEEEENS5_IJNSA_ILi128EEENSA_ILi64EEESE_EEEaNS5_IJlSB_lEEEaNS5_IJSB_llEEENS4_8TiledMMAINS4_8MMA_AtomIJNS4_15SM100_MMA_S8_SSIaaiLi128ELi64ELNS4_4UMMA5MajorE0ELSN_1ELNSM_8SaturateE0EEEEEENS4_6LayoutISC_NS5_IJNSA_ILi0EEESS_SS_EEEEENS5_IJNS4_10UnderscoreESV_SV_EEEEENS4_13SM90_TMA_LOADENS4_14ComposedLayoutINS4_7SwizzleILi3ELi4ELi3EEENS4_18smem_ptr_flag_bitsILi8EEENSR_INS5_IJNSA_ILi8EEESE_EEENS5_IJSE_SB_EEEEEEEvNS4_8identityESY_NSZ_INS10_ILi2ELi4ELi3EEES13_NSR_INS5_IJSF_S14_EEENS5_IJSB_SF_EEEEEEEvS19_EENS_8epilogue10collective18CollectiveEpilogueINS1G_23Sm100TmaWarpSpecializedILi1ELi1ELi64ELb0ELb0EEEJSG_NS5_IJNSR_ISE_SB_EENSR_ISF_SB_EEEEEaSH_aSH_NS1G_6fusion15FusionCallbacksIS1K_NS1O_17LinearCombinationIaiaiLNS_15FloatRoundStyleE2EEESG_S1N_JEEENS4_5SM1004TMEM4LOAD26SM100_TMEM_LOAD_32dp32b64xESY_NSZ_IS1A_S13_NSR_INS5_IJS14_SF_EEENS5_IJSF_SB_EEEEEEENS4_39AutoVectorizingCopyWithAssumedAlignmentILi128EEENS4_14SM90_TMA_STOREES21_S23_S23_EEEvvEEEEvNT_6ParamsE --------------------------
	.section	.nv.constant0._ZN7cutlass13device_kernelINS_4gemm6kernel13GemmUniversalIN4cute5tupleIJiiiiEEENS1_10collective13CollectiveMmaINS1_35MainloopSm100TmaUmmaWarpSpecializedILi8ELi2ELi4ENS5_IJNS4_1CILi1EEESB_SB_EEEEENS5_IJNSA_ILi128EEENSA_ILi64EEESE_EEEaNS5_IJlSB_lEEEaNS5_IJSB_llEEENS4_8TiledMMAINS4_8MMA_AtomIJNS4_15SM100_MMA_S8_SSIaaiLi128ELi64ELNS4_4UMMA5MajorE0ELSN_1ELNSM_8SaturateE0EEEEEENS4_6LayoutISC_NS5_IJNSA_ILi0EEESS_SS_EEEEENS5_IJNS4_10UnderscoreESV_SV_EEEEENS4_13SM90_TMA_LOADENS4_14ComposedLayoutINS4_7SwizzleILi3ELi4ELi3EEENS4_18smem_ptr_flag_bitsILi8EEENSR_INS5_IJNSA_ILi8EEESE_EEENS5_IJSE_SB_EEEEEEEvNS4_8identityESY_NSZ_INS10_ILi2ELi4ELi3EEES13_NSR_INS5_IJSF_S14_EEENS5_IJSB_SF_EEEEEEEvS19_EENS_8epilogue10collective18CollectiveEpilogueINS1G_23Sm100TmaWarpSpecializedILi1ELi1ELi64ELb0ELb0EEEJSG_NS5_IJNSR_ISE_SB_EENSR_ISF_SB_EEEEEaSH_aSH_NS1G_6fusion15FusionCallbacksIS1K_NS1O_17LinearCombinationIaiaiLNS_15FloatRoundStyleE2EEESG_S1N_JEEENS4_5SM1004TMEM4LOAD26SM100_TMEM_LOAD_32dp32b64xESY_NSZ_IS1A_S13_NSR_INS5_IJS14_SF_EEENS5_IJSF_SB_EEEEEEENS4_39AutoVectorizingCopyWithAssumedAlignmentILi128EEENS4_14SM90_TMA_STOREES21_S23_S23_EEEvvEEEEvNT_6ParamsE,"a",@progbits
	.sectionflags	@""
	.align	4
.nv.constant0._ZN7cutlass13device_kernelINS_4gemm6kernel13GemmUniversalIN4cute5tupleIJiiiiEEENS1_10collective13CollectiveMmaINS1_35MainloopSm100TmaUmmaWarpSpecializedILi8ELi2ELi4ENS5_IJNS4_1CILi1EEESB_SB_EEEEENS5_IJNSA_ILi128EEENSA_ILi64EEESE_EEEaNS5_IJlSB_lEEEaNS5_IJSB_llEEENS4_8TiledMMAINS4_8MMA_AtomIJNS4_15SM100_MMA_S8_SSIaaiLi128ELi64ELNS4_4UMMA5MajorE0ELSN_1ELNSM_8SaturateE0EEEEEENS4_6LayoutISC_NS5_IJNSA_ILi0EEESS_SS_EEEEENS5_IJNS4_10UnderscoreESV_SV_EEEEENS4_13SM90_TMA_LOADENS4_14ComposedLayoutINS4_7SwizzleILi3ELi4ELi3EEENS4_18smem_ptr_flag_bitsILi8EEENSR_INS5_IJNSA_ILi8EEESE_EEENS5_IJSE_SB_EEEEEEEvNS4_8identityESY_NSZ_INS10_ILi2ELi4ELi3EEES13_NSR_INS5_IJSF_S14_EEENS5_IJSB_SF_EEEEEEEvS19_EENS_8epilogue10collective18CollectiveEpilogueINS1G_23Sm100TmaWarpSpecializedILi1ELi1ELi64ELb0ELb0EEEJSG_NS5_IJNSR_ISE_SB_EENSR_ISF_SB_EEEEEaSH_aSH_NS1G_6fusion15FusionCallbacksIS1K_NS1O_17LinearCombinationIaiaiLNS_15FloatRoundStyleE2EEESG_S1N_JEEENS4_5SM1004TMEM4LOAD26SM100_TMEM_LOAD_32dp32b64xESY_NSZ_IS1A_S13_NSR_INS5_IJS14_SF_EEENS5_IJSF_SB_EEEEEEENS4_39AutoVectorizingCopyWithAssumedAlignmentILi128EEENS4_14SM90_TMA_STOREES21_S23_S23_EEEvvEEEEvNT_6ParamsE:
	.zero		2944


//--------------------- SYMBOLS --------------------------

	.type		.nv.reservedSmem.offset0,@object
	.size		.nv.reservedSmem.offset0,0x4
	.type		.nv.reservedSmem.cap,@object
	.size		.nv.reservedSmem.cap,0x4
	.type		__assertfail,@function
